//
// Generated by NVIDIA NVVM Compiler
//
// Compiler Build ID: CL-36424714
// Cuda compilation tools, release 13.0, V13.0.88
// Based on NVVM 20.0.0
//

.version 9.0
.target sm_100
.address_size 64

	// .globl	u8_to_f32
// _ZZ18reduce_sum_partialE10partialSum has been demoted

.visible .entry u8_to_f32(
	.param .u64 .ptr .align 1 u8_to_f32_param_0,
	.param .u64 .ptr .align 1 u8_to_f32_param_1,
	.param .u32 u8_to_f32_param_2
)
{
	.reg .pred 	%p<2>;
	.reg .b16 	%rs<2>;
	.reg .b32 	%r<6>;
	.reg .b32 	%f<3>;
	.reg .b64 	%rd<9>;

	ld.param.u64 	%rd1, [u8_to_f32_param_0];
	ld.param.u64 	%rd2, [u8_to_f32_param_1];
	ld.param.u32 	%r2, [u8_to_f32_param_2];
	mov.u32 	%r3, %ctaid.x;
	mov.u32 	%r4, %ntid.x;
	mov.u32 	%r5, %tid.x;
	mad.lo.s32 	%r1, %r3, %r4, %r5;
	setp.ge.u32 	%p1, %r1, %r2;
	@%p1 bra 	$L__BB0_2;
	cvta.to.global.u64 	%rd3, %rd1;
	cvta.to.global.u64 	%rd4, %rd2;
	cvt.s64.s32 	%rd5, %r1;
	add.s64 	%rd6, %rd3, %rd5;
	ld.global.u8 	%rs1, [%rd6];
	cvt.rn.f32.u16 	%f1, %rs1;
	mul.f32 	%f2, %f1, 0f3B808081;
	mul.wide.s32 	%rd7, %r1, 4;
	add.s64 	%rd8, %rd4, %rd7;
	st.global.f32 	[%rd8], %f2;
$L__BB0_2:
	ret;

}
	// .globl	u8_to_one_hot_f32
.visible .entry u8_to_one_hot_f32(
	.param .u64 .ptr .align 1 u8_to_one_hot_f32_param_0,
	.param .u32 u8_to_one_hot_f32_param_1,
	.param .u64 .ptr .align 1 u8_to_one_hot_f32_param_2,
	.param .u32 u8_to_one_hot_f32_param_3
)
{
	.reg .pred 	%p<2>;
	.reg .b32 	%r<10>;
	.reg .b64 	%rd<9>;

	ld.param.u64 	%rd1, [u8_to_one_hot_f32_param_0];
	ld.param.u32 	%r2, [u8_to_one_hot_f32_param_1];
	ld.param.u64 	%rd2, [u8_to_one_hot_f32_param_2];
	ld.param.u32 	%r3, [u8_to_one_hot_f32_param_3];
	mov.u32 	%r4, %ctaid.x;
	mov.u32 	%r5, %ntid.x;
	mov.u32 	%r6, %tid.x;
	mad.lo.s32 	%r1, %r4, %r5, %r6;
	setp.ge.u32 	%p1, %r1, %r3;
	@%p1 bra 	$L__BB1_2;
	cvta.to.global.u64 	%rd3, %rd1;
	cvta.to.global.u64 	%rd4, %rd2;
	cvt.s64.s32 	%rd5, %r1;
	add.s64 	%rd6, %rd3, %rd5;
	ld.global.u8 	%r7, [%rd6];
	mad.lo.s32 	%r8, %r2, %r1, %r7;
	mul.wide.u32 	%rd7, %r8, 4;
	add.s64 	%rd8, %rd4, %rd7;
	mov.b32 	%r9, 1065353216;
	st.global.u32 	[%rd8], %r9;
$L__BB1_2:
	ret;

}
	// .globl	add
.visible .entry add(
	.param .u64 .ptr .align 1 add_param_0,
	.param .u64 .ptr .align 1 add_param_1,
	.param .u64 .ptr .align 1 add_param_2,
	.param .u32 add_param_3
)
{
	.reg .pred 	%p<2>;
	.reg .b32 	%r<6>;
	.reg .b32 	%f<4>;
	.reg .b64 	%rd<11>;

	ld.param.u64 	%rd1, [add_param_0];
	ld.param.u64 	%rd2, [add_param_1];
	ld.param.u64 	%rd3, [add_param_2];
	ld.param.u32 	%r2, [add_param_3];
	mov.u32 	%r3, %ctaid.x;
	mov.u32 	%r4, %ntid.x;
	mov.u32 	%r5, %tid.x;
	mad.lo.s32 	%r1, %r3, %r4, %r5;
	setp.ge.u32 	%p1, %r1, %r2;
	@%p1 bra 	$L__BB2_2;
	cvta.to.global.u64 	%rd4, %rd1;
	cvta.to.global.u64 	%rd5, %rd2;
	cvta.to.global.u64 	%rd6, %rd3;
	mul.wide.s32 	%rd7, %r1, 4;
	add.s64 	%rd8, %rd4, %rd7;
	ld.global.f32 	%f1, [%rd8];
	add.s64 	%rd9, %rd5, %rd7;
	ld.global.f32 	%f2, [%rd9];
	add.f32 	%f3, %f1, %f2;
	add.s64 	%rd10, %rd6, %rd7;
	st.global.f32 	[%rd10], %f3;
$L__BB2_2:
	ret;

}
	// .globl	cross_entropy_forward
.visible .entry cross_entropy_forward(
	.param .u32 cross_entropy_forward_param_0,
	.param .u32 cross_entropy_forward_param_1,
	.param .u64 .ptr .align 1 cross_entropy_forward_param_2,
	.param .u64 .ptr .align 1 cross_entropy_forward_param_3,
	.param .u64 .ptr .align 1 cross_entropy_forward_param_4
)
{
	.reg .pred 	%p<40>;
	.reg .b32 	%r<251>;
	.reg .b32 	%f<471>;
	.reg .b64 	%rd<271>;

	ld.param.u32 	%r83, [cross_entropy_forward_param_0];
	ld.param.u32 	%r82, [cross_entropy_forward_param_1];
	ld.param.u64 	%rd4, [cross_entropy_forward_param_2];
	ld.param.u64 	%rd5, [cross_entropy_forward_param_3];
	ld.param.u64 	%rd6, [cross_entropy_forward_param_4];
	cvta.to.global.u64 	%rd1, %rd5;
	cvta.to.global.u64 	%rd2, %rd6;
	cvta.to.global.u64 	%rd3, %rd4;
	mov.u32 	%r84, %ctaid.x;
	mov.u32 	%r85, %ntid.x;
	mov.u32 	%r86, %tid.x;
	mad.lo.s32 	%r1, %r84, %r85, %r86;
	setp.ge.u32 	%p1, %r1, %r83;
	@%p1 bra 	$L__BB3_52;
	mul.lo.s32 	%r2, %r82, %r1;
	mul.wide.u32 	%rd7, %r2, 4;
	add.s64 	%rd8, %rd3, %rd7;
	ld.global.f32 	%f461, [%rd8];
	setp.lt.u32 	%p2, %r82, 2;
	@%p2 bra 	$L__BB3_15;
	add.s32 	%r3, %r82, -1;
	add.s32 	%r88, %r82, -2;
	and.b32  	%r4, %r3, 15;
	setp.lt.u32 	%p3, %r88, 15;
	mov.b32 	%r225, 1;
	@%p3 bra 	$L__BB3_6;
	and.b32  	%r90, %r3, -16;
	neg.s32 	%r231, %r90;
	mov.b32 	%r230, 8;
	mov.u32 	%r229, %r2;
$L__BB3_4:
	.pragma "nounroll";
	add.s32 	%r91, %r229, 1;
	mul.wide.u32 	%rd9, %r91, 4;
	add.s64 	%rd10, %rd3, %rd9;
	ld.global.f32 	%f29, [%rd10];
	max.f32 	%f30, %f29, %f461;
	add.s32 	%r92, %r229, 2;
	mul.wide.u32 	%rd11, %r92, 4;
	add.s64 	%rd12, %rd3, %rd11;
	ld.global.f32 	%f31, [%rd12];
	max.f32 	%f32, %f31, %f30;
	add.s32 	%r93, %r229, 3;
	mul.wide.u32 	%rd13, %r93, 4;
	add.s64 	%rd14, %rd3, %rd13;
	ld.global.f32 	%f33, [%rd14];
	max.f32 	%f34, %f33, %f32;
	add.s32 	%r94, %r229, 4;
	mul.wide.u32 	%rd15, %r94, 4;
	add.s64 	%rd16, %rd3, %rd15;
	ld.global.f32 	%f35, [%rd16];
	max.f32 	%f36, %f35, %f34;
	add.s32 	%r95, %r229, 5;
	mul.wide.u32 	%rd17, %r95, 4;
	add.s64 	%rd18, %rd3, %rd17;
	ld.global.f32 	%f37, [%rd18];
	max.f32 	%f38, %f37, %f36;
	add.s32 	%r96, %r229, 6;
	mul.wide.u32 	%rd19, %r96, 4;
	add.s64 	%rd20, %rd3, %rd19;
	ld.global.f32 	%f39, [%rd20];
	max.f32 	%f40, %f39, %f38;
	add.s32 	%r97, %r229, 7;
	mul.wide.u32 	%rd21, %r97, 4;
	add.s64 	%rd22, %rd3, %rd21;
	ld.global.f32 	%f41, [%rd22];
	max.f32 	%f42, %f41, %f40;
	add.s32 	%r98, %r229, 8;
	mul.wide.u32 	%rd23, %r98, 4;
	add.s64 	%rd24, %rd3, %rd23;
	ld.global.f32 	%f43, [%rd24];
	max.f32 	%f44, %f43, %f42;
	add.s32 	%r99, %r229, 9;
	mul.wide.u32 	%rd25, %r99, 4;
	add.s64 	%rd26, %rd3, %rd25;
	ld.global.f32 	%f45, [%rd26];
	max.f32 	%f46, %f45, %f44;
	add.s32 	%r100, %r229, 10;
	mul.wide.u32 	%rd27, %r100, 4;
	add.s64 	%rd28, %rd3, %rd27;
	ld.global.f32 	%f47, [%rd28];
	max.f32 	%f48, %f47, %f46;
	add.s32 	%r101, %r229, 11;
	mul.wide.u32 	%rd29, %r101, 4;
	add.s64 	%rd30, %rd3, %rd29;
	ld.global.f32 	%f49, [%rd30];
	max.f32 	%f50, %f49, %f48;
	add.s32 	%r102, %r229, 12;
	mul.wide.u32 	%rd31, %r102, 4;
	add.s64 	%rd32, %rd3, %rd31;
	ld.global.f32 	%f51, [%rd32];
	max.f32 	%f52, %f51, %f50;
	add.s32 	%r103, %r229, 13;
	mul.wide.u32 	%rd33, %r103, 4;
	add.s64 	%rd34, %rd3, %rd33;
	ld.global.f32 	%f53, [%rd34];
	max.f32 	%f54, %f53, %f52;
	add.s32 	%r104, %r229, 14;
	mul.wide.u32 	%rd35, %r104, 4;
	add.s64 	%rd36, %rd3, %rd35;
	ld.global.f32 	%f55, [%rd36];
	max.f32 	%f56, %f55, %f54;
	add.s32 	%r105, %r229, 15;
	mul.wide.u32 	%rd37, %r105, 4;
	add.s64 	%rd38, %rd3, %rd37;
	ld.global.f32 	%f57, [%rd38];
	max.f32 	%f58, %f57, %f56;
	add.s32 	%r229, %r229, 16;
	mul.wide.u32 	%rd39, %r229, 4;
	add.s64 	%rd40, %rd3, %rd39;
	ld.global.f32 	%f59, [%rd40];
	max.f32 	%f461, %f59, %f58;
	add.s32 	%r231, %r231, 16;
	add.s32 	%r230, %r230, 16;
	setp.eq.s32 	%p4, %r231, 0;
	@%p4 bra 	$L__BB3_5;
	bra.uni 	$L__BB3_4;
$L__BB3_5:
	add.s32 	%r225, %r230, -7;
$L__BB3_6:
	setp.eq.s32 	%p5, %r4, 0;
	@%p5 bra 	$L__BB3_15;
	and.b32  	%r8, %r3, 7;
	setp.lt.u32 	%p6, %r4, 8;
	@%p6 bra 	$L__BB3_9;
	add.s32 	%r106, %r225, %r2;
	mul.wide.u32 	%rd41, %r106, 4;
	add.s64 	%rd42, %rd3, %rd41;
	ld.global.f32 	%f61, [%rd42];
	max.f32 	%f62, %f61, %f461;
	add.s32 	%r107, %r106, 1;
	mul.wide.u32 	%rd43, %r107, 4;
	add.s64 	%rd44, %rd3, %rd43;
	ld.global.f32 	%f63, [%rd44];
	max.f32 	%f64, %f63, %f62;
	add.s32 	%r108, %r106, 2;
	mul.wide.u32 	%rd45, %r108, 4;
	add.s64 	%rd46, %rd3, %rd45;
	ld.global.f32 	%f65, [%rd46];
	max.f32 	%f66, %f65, %f64;
	add.s32 	%r109, %r106, 3;
	mul.wide.u32 	%rd47, %r109, 4;
	add.s64 	%rd48, %rd3, %rd47;
	ld.global.f32 	%f67, [%rd48];
	max.f32 	%f68, %f67, %f66;
	add.s32 	%r110, %r106, 4;
	mul.wide.u32 	%rd49, %r110, 4;
	add.s64 	%rd50, %rd3, %rd49;
	ld.global.f32 	%f69, [%rd50];
	max.f32 	%f70, %f69, %f68;
	add.s32 	%r111, %r106, 5;
	mul.wide.u32 	%rd51, %r111, 4;
	add.s64 	%rd52, %rd3, %rd51;
	ld.global.f32 	%f71, [%rd52];
	max.f32 	%f72, %f71, %f70;
	add.s32 	%r112, %r106, 6;
	mul.wide.u32 	%rd53, %r112, 4;
	add.s64 	%rd54, %rd3, %rd53;
	ld.global.f32 	%f73, [%rd54];
	max.f32 	%f74, %f73, %f72;
	add.s32 	%r113, %r106, 7;
	mul.wide.u32 	%rd55, %r113, 4;
	add.s64 	%rd56, %rd3, %rd55;
	ld.global.f32 	%f75, [%rd56];
	max.f32 	%f461, %f75, %f74;
	add.s32 	%r225, %r225, 8;
$L__BB3_9:
	setp.eq.s32 	%p7, %r8, 0;
	@%p7 bra 	$L__BB3_15;
	and.b32  	%r11, %r3, 3;
	setp.lt.u32 	%p8, %r8, 4;
	@%p8 bra 	$L__BB3_12;
	add.s32 	%r114, %r225, %r2;
	mul.wide.u32 	%rd57, %r114, 4;
	add.s64 	%rd58, %rd3, %rd57;
	ld.global.f32 	%f77, [%rd58];
	max.f32 	%f78, %f77, %f461;
	add.s32 	%r115, %r114, 1;
	mul.wide.u32 	%rd59, %r115, 4;
	add.s64 	%rd60, %rd3, %rd59;
	ld.global.f32 	%f79, [%rd60];
	max.f32 	%f80, %f79, %f78;
	add.s32 	%r116, %r114, 2;
	mul.wide.u32 	%rd61, %r116, 4;
	add.s64 	%rd62, %rd3, %rd61;
	ld.global.f32 	%f81, [%rd62];
	max.f32 	%f82, %f81, %f80;
	add.s32 	%r117, %r114, 3;
	mul.wide.u32 	%rd63, %r117, 4;
	add.s64 	%rd64, %rd3, %rd63;
	ld.global.f32 	%f83, [%rd64];
	max.f32 	%f461, %f83, %f82;
	add.s32 	%r225, %r225, 4;
$L__BB3_12:
	setp.eq.s32 	%p9, %r11, 0;
	@%p9 bra 	$L__BB3_15;
	add.s32 	%r228, %r225, %r2;
	neg.s32 	%r227, %r11;
$L__BB3_14:
	.pragma "nounroll";
	mul.wide.u32 	%rd65, %r228, 4;
	add.s64 	%rd66, %rd3, %rd65;
	ld.global.f32 	%f84, [%rd66];
	max.f32 	%f461, %f84, %f461;
	add.s32 	%r228, %r228, 1;
	add.s32 	%r227, %r227, 1;
	setp.ne.s32 	%p10, %r227, 0;
	@%p10 bra 	$L__BB3_14;
$L__BB3_15:
	setp.eq.s32 	%p11, %r82, 0;
	mov.f32 	%f470, 0f00000000;
	@%p11 bra 	$L__BB3_39;
	and.b32  	%r20, %r82, 15;
	setp.lt.u32 	%p12, %r82, 16;
	mov.b32 	%r232, 0;
	@%p12 bra 	$L__BB3_19;
	and.b32  	%r232, %r82, -16;
	neg.s32 	%r238, %r232;
	add.s32 	%r237, %r2, 7;
$L__BB3_18:
	.pragma "nounroll";
	add.s32 	%r119, %r237, -7;
	mul.wide.u32 	%rd67, %r119, 4;
	add.s64 	%rd68, %rd3, %rd67;
	ld.global.f32 	%f86, [%rd68];
	sub.f32 	%f87, %f86, %f461;
	add.s64 	%rd69, %rd2, %rd67;
	st.global.f32 	[%rd69], %f87;
	add.s32 	%r120, %r237, -6;
	mul.wide.u32 	%rd70, %r120, 4;
	add.s64 	%rd71, %rd3, %rd70;
	ld.global.f32 	%f88, [%rd71];
	sub.f32 	%f89, %f88, %f461;
	add.s64 	%rd72, %rd2, %rd70;
	st.global.f32 	[%rd72], %f89;
	add.s32 	%r121, %r237, -5;
	mul.wide.u32 	%rd73, %r121, 4;
	add.s64 	%rd74, %rd3, %rd73;
	ld.global.f32 	%f90, [%rd74];
	sub.f32 	%f91, %f90, %f461;
	add.s64 	%rd75, %rd2, %rd73;
	st.global.f32 	[%rd75], %f91;
	add.s32 	%r122, %r237, -4;
	mul.wide.u32 	%rd76, %r122, 4;
	add.s64 	%rd77, %rd3, %rd76;
	ld.global.f32 	%f92, [%rd77];
	sub.f32 	%f93, %f92, %f461;
	add.s64 	%rd78, %rd2, %rd76;
	st.global.f32 	[%rd78], %f93;
	add.s32 	%r123, %r237, -3;
	mul.wide.u32 	%rd79, %r123, 4;
	add.s64 	%rd80, %rd3, %rd79;
	ld.global.f32 	%f94, [%rd80];
	sub.f32 	%f95, %f94, %f461;
	add.s64 	%rd81, %rd2, %rd79;
	st.global.f32 	[%rd81], %f95;
	add.s32 	%r124, %r237, -2;
	mul.wide.u32 	%rd82, %r124, 4;
	add.s64 	%rd83, %rd3, %rd82;
	ld.global.f32 	%f96, [%rd83];
	sub.f32 	%f97, %f96, %f461;
	add.s64 	%rd84, %rd2, %rd82;
	st.global.f32 	[%rd84], %f97;
	add.s32 	%r125, %r237, -1;
	mul.wide.u32 	%rd85, %r125, 4;
	add.s64 	%rd86, %rd3, %rd85;
	ld.global.f32 	%f98, [%rd86];
	sub.f32 	%f99, %f98, %f461;
	add.s64 	%rd87, %rd2, %rd85;
	st.global.f32 	[%rd87], %f99;
	add.s32 	%r126, %r237, 8;
	mul.wide.u32 	%rd88, %r237, 4;
	add.s64 	%rd89, %rd3, %rd88;
	ld.global.f32 	%f100, [%rd89];
	sub.f32 	%f101, %f100, %f461;
	add.s64 	%rd90, %rd2, %rd88;
	st.global.f32 	[%rd90], %f101;
	add.s32 	%r127, %r237, 1;
	mul.wide.u32 	%rd91, %r127, 4;
	add.s64 	%rd92, %rd3, %rd91;
	ld.global.f32 	%f102, [%rd92];
	sub.f32 	%f103, %f102, %f461;
	add.s64 	%rd93, %rd2, %rd91;
	st.global.f32 	[%rd93], %f103;
	add.s32 	%r128, %r237, 2;
	mul.wide.u32 	%rd94, %r128, 4;
	add.s64 	%rd95, %rd3, %rd94;
	ld.global.f32 	%f104, [%rd95];
	sub.f32 	%f105, %f104, %f461;
	add.s64 	%rd96, %rd2, %rd94;
	st.global.f32 	[%rd96], %f105;
	add.s32 	%r129, %r237, 3;
	mul.wide.u32 	%rd97, %r129, 4;
	add.s64 	%rd98, %rd3, %rd97;
	ld.global.f32 	%f106, [%rd98];
	sub.f32 	%f107, %f106, %f461;
	add.s64 	%rd99, %rd2, %rd97;
	st.global.f32 	[%rd99], %f107;
	add.s32 	%r130, %r237, 4;
	mul.wide.u32 	%rd100, %r130, 4;
	add.s64 	%rd101, %rd3, %rd100;
	ld.global.f32 	%f108, [%rd101];
	sub.f32 	%f109, %f108, %f461;
	add.s64 	%rd102, %rd2, %rd100;
	st.global.f32 	[%rd102], %f109;
	add.s32 	%r131, %r237, 5;
	mul.wide.u32 	%rd103, %r131, 4;
	add.s64 	%rd104, %rd3, %rd103;
	ld.global.f32 	%f110, [%rd104];
	sub.f32 	%f111, %f110, %f461;
	add.s64 	%rd105, %rd2, %rd103;
	st.global.f32 	[%rd105], %f111;
	add.s32 	%r132, %r237, 6;
	mul.wide.u32 	%rd106, %r132, 4;
	add.s64 	%rd107, %rd3, %rd106;
	ld.global.f32 	%f112, [%rd107];
	sub.f32 	%f113, %f112, %f461;
	add.s64 	%rd108, %rd2, %rd106;
	st.global.f32 	[%rd108], %f113;
	add.s32 	%r133, %r237, 7;
	mul.wide.u32 	%rd109, %r133, 4;
	add.s64 	%rd110, %rd3, %rd109;
	ld.global.f32 	%f114, [%rd110];
	sub.f32 	%f115, %f114, %f461;
	add.s64 	%rd111, %rd2, %rd109;
	st.global.f32 	[%rd111], %f115;
	mul.wide.u32 	%rd112, %r126, 4;
	add.s64 	%rd113, %rd3, %rd112;
	ld.global.f32 	%f116, [%rd113];
	sub.f32 	%f117, %f116, %f461;
	add.s64 	%rd114, %rd2, %rd112;
	st.global.f32 	[%rd114], %f117;
	add.s32 	%r238, %r238, 16;
	add.s32 	%r237, %r237, 16;
	setp.eq.s32 	%p13, %r238, 0;
	@%p13 bra 	$L__BB3_19;
	bra.uni 	$L__BB3_18;
$L__BB3_19:
	setp.eq.s32 	%p14, %r20, 0;
	@%p14 bra 	$L__BB3_28;
	and.b32  	%r31, %r82, 7;
	setp.lt.u32 	%p15, %r20, 8;
	@%p15 bra 	$L__BB3_22;
	add.s32 	%r134, %r232, %r2;
	mul.wide.u32 	%rd115, %r134, 4;
	add.s64 	%rd116, %rd3, %rd115;
	ld.global.f32 	%f118, [%rd116];
	sub.f32 	%f119, %f118, %f461;
	add.s64 	%rd117, %rd2, %rd115;
	st.global.f32 	[%rd117], %f119;
	add.s32 	%r135, %r134, 1;
	mul.wide.u32 	%rd118, %r135, 4;
	add.s64 	%rd119, %rd3, %rd118;
	ld.global.f32 	%f120, [%rd119];
	sub.f32 	%f121, %f120, %f461;
	add.s64 	%rd120, %rd2, %rd118;
	st.global.f32 	[%rd120], %f121;
	add.s32 	%r136, %r134, 2;
	mul.wide.u32 	%rd121, %r136, 4;
	add.s64 	%rd122, %rd3, %rd121;
	ld.global.f32 	%f122, [%rd122];
	sub.f32 	%f123, %f122, %f461;
	add.s64 	%rd123, %rd2, %rd121;
	st.global.f32 	[%rd123], %f123;
	add.s32 	%r137, %r134, 3;
	mul.wide.u32 	%rd124, %r137, 4;
	add.s64 	%rd125, %rd3, %rd124;
	ld.global.f32 	%f124, [%rd125];
	sub.f32 	%f125, %f124, %f461;
	add.s64 	%rd126, %rd2, %rd124;
	st.global.f32 	[%rd126], %f125;
	add.s32 	%r138, %r134, 4;
	mul.wide.u32 	%rd127, %r138, 4;
	add.s64 	%rd128, %rd3, %rd127;
	ld.global.f32 	%f126, [%rd128];
	sub.f32 	%f127, %f126, %f461;
	add.s64 	%rd129, %rd2, %rd127;
	st.global.f32 	[%rd129], %f127;
	add.s32 	%r139, %r134, 5;
	mul.wide.u32 	%rd130, %r139, 4;
	add.s64 	%rd131, %rd3, %rd130;
	ld.global.f32 	%f128, [%rd131];
	sub.f32 	%f129, %f128, %f461;
	add.s64 	%rd132, %rd2, %rd130;
	st.global.f32 	[%rd132], %f129;
	add.s32 	%r140, %r134, 6;
	mul.wide.u32 	%rd133, %r140, 4;
	add.s64 	%rd134, %rd3, %rd133;
	ld.global.f32 	%f130, [%rd134];
	sub.f32 	%f131, %f130, %f461;
	add.s64 	%rd135, %rd2, %rd133;
	st.global.f32 	[%rd135], %f131;
	add.s32 	%r141, %r134, 7;
	mul.wide.u32 	%rd136, %r141, 4;
	add.s64 	%rd137, %rd3, %rd136;
	ld.global.f32 	%f132, [%rd137];
	sub.f32 	%f133, %f132, %f461;
	add.s64 	%rd138, %rd2, %rd136;
	st.global.f32 	[%rd138], %f133;
	add.s32 	%r232, %r232, 8;
$L__BB3_22:
	setp.eq.s32 	%p16, %r31, 0;
	@%p16 bra 	$L__BB3_28;
	and.b32  	%r34, %r82, 3;
	setp.lt.u32 	%p17, %r31, 4;
	@%p17 bra 	$L__BB3_25;
	add.s32 	%r142, %r232, %r2;
	mul.wide.u32 	%rd139, %r142, 4;
	add.s64 	%rd140, %rd3, %rd139;
	ld.global.f32 	%f134, [%rd140];
	sub.f32 	%f135, %f134, %f461;
	add.s64 	%rd141, %rd2, %rd139;
	st.global.f32 	[%rd141], %f135;
	add.s32 	%r143, %r142, 1;
	mul.wide.u32 	%rd142, %r143, 4;
	add.s64 	%rd143, %rd3, %rd142;
	ld.global.f32 	%f136, [%rd143];
	sub.f32 	%f137, %f136, %f461;
	add.s64 	%rd144, %rd2, %rd142;
	st.global.f32 	[%rd144], %f137;
	add.s32 	%r144, %r142, 2;
	mul.wide.u32 	%rd145, %r144, 4;
	add.s64 	%rd146, %rd3, %rd145;
	ld.global.f32 	%f138, [%rd146];
	sub.f32 	%f139, %f138, %f461;
	add.s64 	%rd147, %rd2, %rd145;
	st.global.f32 	[%rd147], %f139;
	add.s32 	%r145, %r142, 3;
	mul.wide.u32 	%rd148, %r145, 4;
	add.s64 	%rd149, %rd3, %rd148;
	ld.global.f32 	%f140, [%rd149];
	sub.f32 	%f141, %f140, %f461;
	add.s64 	%rd150, %rd2, %rd148;
	st.global.f32 	[%rd150], %f141;
	add.s32 	%r232, %r232, 4;
$L__BB3_25:
	setp.eq.s32 	%p18, %r34, 0;
	@%p18 bra 	$L__BB3_28;
	add.s32 	%r236, %r232, %r2;
	neg.s32 	%r235, %r34;
$L__BB3_27:
	.pragma "nounroll";
	mul.wide.u32 	%rd151, %r236, 4;
	add.s64 	%rd152, %rd3, %rd151;
	ld.global.f32 	%f142, [%rd152];
	sub.f32 	%f143, %f142, %f461;
	add.s64 	%rd153, %rd2, %rd151;
	st.global.f32 	[%rd153], %f143;
	add.s32 	%r236, %r236, 1;
	add.s32 	%r235, %r235, 1;
	setp.ne.s32 	%p19, %r235, 0;
	@%p19 bra 	$L__BB3_27;
$L__BB3_28:
	and.b32  	%r43, %r82, 7;
	setp.lt.u32 	%p20, %r82, 8;
	mov.f32 	%f470, 0f00000000;
	mov.b32 	%r241, 0;
	@%p20 bra 	$L__BB3_31;
	and.b32  	%r241, %r82, -8;
	neg.s32 	%r240, %r241;
	add.s32 	%r239, %r2, 3;
	mov.f32 	%f470, 0f00000000;
$L__BB3_30:
	.pragma "nounroll";
	add.s32 	%r147, %r239, -3;
	mul.wide.u32 	%rd154, %r147, 4;
	add.s64 	%rd155, %rd2, %rd154;
	ld.global.f32 	%f147, [%rd155];
	fma.rn.f32 	%f148, %f147, 0f3BBB989D, 0f3F000000;
	cvt.sat.f32.f32 	%f149, %f148;
	mov.f32 	%f150, 0f4B400001;
	mov.f32 	%f151, 0f437C0000;
	fma.rm.f32 	%f152, %f149, %f151, %f150;
	add.f32 	%f153, %f152, 0fCB40007F;
	neg.f32 	%f154, %f153;
	fma.rn.f32 	%f155, %f147, 0f3FB8AA3B, %f154;
	fma.rn.f32 	%f156, %f147, 0f32A57060, %f155;
	mov.b32 	%r148, %f152;
	shl.b32 	%r149, %r148, 23;
	mov.b32 	%f157, %r149;
	ex2.approx.ftz.f32 	%f158, %f156;
	fma.rn.f32 	%f159, %f158, %f157, %f470;
	add.s32 	%r150, %r239, -2;
	mul.wide.u32 	%rd156, %r150, 4;
	add.s64 	%rd157, %rd2, %rd156;
	ld.global.f32 	%f160, [%rd157];
	fma.rn.f32 	%f161, %f160, 0f3BBB989D, 0f3F000000;
	cvt.sat.f32.f32 	%f162, %f161;
	fma.rm.f32 	%f163, %f162, %f151, %f150;
	add.f32 	%f164, %f163, 0fCB40007F;
	neg.f32 	%f165, %f164;
	fma.rn.f32 	%f166, %f160, 0f3FB8AA3B, %f165;
	fma.rn.f32 	%f167, %f160, 0f32A57060, %f166;
	mov.b32 	%r151, %f163;
	shl.b32 	%r152, %r151, 23;
	mov.b32 	%f168, %r152;
	ex2.approx.ftz.f32 	%f169, %f167;
	fma.rn.f32 	%f170, %f169, %f168, %f159;
	add.s32 	%r153, %r239, -1;
	mul.wide.u32 	%rd158, %r153, 4;
	add.s64 	%rd159, %rd2, %rd158;
	ld.global.f32 	%f171, [%rd159];
	fma.rn.f32 	%f172, %f171, 0f3BBB989D, 0f3F000000;
	cvt.sat.f32.f32 	%f173, %f172;
	fma.rm.f32 	%f174, %f173, %f151, %f150;
	add.f32 	%f175, %f174, 0fCB40007F;
	neg.f32 	%f176, %f175;
	fma.rn.f32 	%f177, %f171, 0f3FB8AA3B, %f176;
	fma.rn.f32 	%f178, %f171, 0f32A57060, %f177;
	mov.b32 	%r154, %f174;
	shl.b32 	%r155, %r154, 23;
	mov.b32 	%f179, %r155;
	ex2.approx.ftz.f32 	%f180, %f178;
	fma.rn.f32 	%f181, %f180, %f179, %f170;
	add.s32 	%r156, %r239, 4;
	mul.wide.u32 	%rd160, %r239, 4;
	add.s64 	%rd161, %rd2, %rd160;
	ld.global.f32 	%f182, [%rd161];
	fma.rn.f32 	%f183, %f182, 0f3BBB989D, 0f3F000000;
	cvt.sat.f32.f32 	%f184, %f183;
	fma.rm.f32 	%f185, %f184, %f151, %f150;
	add.f32 	%f186, %f185, 0fCB40007F;
	neg.f32 	%f187, %f186;
	fma.rn.f32 	%f188, %f182, 0f3FB8AA3B, %f187;
	fma.rn.f32 	%f189, %f182, 0f32A57060, %f188;
	mov.b32 	%r157, %f185;
	shl.b32 	%r158, %r157, 23;
	mov.b32 	%f190, %r158;
	ex2.approx.ftz.f32 	%f191, %f189;
	fma.rn.f32 	%f192, %f191, %f190, %f181;
	add.s32 	%r159, %r239, 1;
	mul.wide.u32 	%rd162, %r159, 4;
	add.s64 	%rd163, %rd2, %rd162;
	ld.global.f32 	%f193, [%rd163];
	fma.rn.f32 	%f194, %f193, 0f3BBB989D, 0f3F000000;
	cvt.sat.f32.f32 	%f195, %f194;
	fma.rm.f32 	%f196, %f195, %f151, %f150;
	add.f32 	%f197, %f196, 0fCB40007F;
	neg.f32 	%f198, %f197;
	fma.rn.f32 	%f199, %f193, 0f3FB8AA3B, %f198;
	fma.rn.f32 	%f200, %f193, 0f32A57060, %f199;
	mov.b32 	%r160, %f196;
	shl.b32 	%r161, %r160, 23;
	mov.b32 	%f201, %r161;
	ex2.approx.ftz.f32 	%f202, %f200;
	fma.rn.f32 	%f203, %f202, %f201, %f192;
	add.s32 	%r162, %r239, 2;
	mul.wide.u32 	%rd164, %r162, 4;
	add.s64 	%rd165, %rd2, %rd164;
	ld.global.f32 	%f204, [%rd165];
	fma.rn.f32 	%f205, %f204, 0f3BBB989D, 0f3F000000;
	cvt.sat.f32.f32 	%f206, %f205;
	fma.rm.f32 	%f207, %f206, %f151, %f150;
	add.f32 	%f208, %f207, 0fCB40007F;
	neg.f32 	%f209, %f208;
	fma.rn.f32 	%f210, %f204, 0f3FB8AA3B, %f209;
	fma.rn.f32 	%f211, %f204, 0f32A57060, %f210;
	mov.b32 	%r163, %f207;
	shl.b32 	%r164, %r163, 23;
	mov.b32 	%f212, %r164;
	ex2.approx.ftz.f32 	%f213, %f211;
	fma.rn.f32 	%f214, %f213, %f212, %f203;
	add.s32 	%r165, %r239, 3;
	mul.wide.u32 	%rd166, %r165, 4;
	add.s64 	%rd167, %rd2, %rd166;
	ld.global.f32 	%f215, [%rd167];
	fma.rn.f32 	%f216, %f215, 0f3BBB989D, 0f3F000000;
	cvt.sat.f32.f32 	%f217, %f216;
	fma.rm.f32 	%f218, %f217, %f151, %f150;
	add.f32 	%f219, %f218, 0fCB40007F;
	neg.f32 	%f220, %f219;
	fma.rn.f32 	%f221, %f215, 0f3FB8AA3B, %f220;
	fma.rn.f32 	%f222, %f215, 0f32A57060, %f221;
	mov.b32 	%r166, %f218;
	shl.b32 	%r167, %r166, 23;
	mov.b32 	%f223, %r167;
	ex2.approx.ftz.f32 	%f224, %f222;
	fma.rn.f32 	%f225, %f224, %f223, %f214;
	mul.wide.u32 	%rd168, %r156, 4;
	add.s64 	%rd169, %rd2, %rd168;
	ld.global.f32 	%f226, [%rd169];
	fma.rn.f32 	%f227, %f226, 0f3BBB989D, 0f3F000000;
	cvt.sat.f32.f32 	%f228, %f227;
	fma.rm.f32 	%f229, %f228, %f151, %f150;
	add.f32 	%f230, %f229, 0fCB40007F;
	neg.f32 	%f231, %f230;
	fma.rn.f32 	%f232, %f226, 0f3FB8AA3B, %f231;
	fma.rn.f32 	%f233, %f226, 0f32A57060, %f232;
	mov.b32 	%r168, %f229;
	shl.b32 	%r169, %r168, 23;
	mov.b32 	%f234, %r169;
	ex2.approx.ftz.f32 	%f235, %f233;
	fma.rn.f32 	%f470, %f235, %f234, %f225;
	add.s32 	%r240, %r240, 8;
	add.s32 	%r239, %r239, 8;
	setp.ne.s32 	%p21, %r240, 0;
	@%p21 bra 	$L__BB3_30;
$L__BB3_31:
	setp.eq.s32 	%p22, %r43, 0;
	@%p22 bra 	$L__BB3_39;
	and.b32  	%r56, %r82, 3;
	setp.lt.u32 	%p23, %r43, 4;
	@%p23 bra 	$L__BB3_34;
	add.s32 	%r170, %r241, %r2;
	mul.wide.u32 	%rd170, %r170, 4;
	add.s64 	%rd171, %rd2, %rd170;
	ld.global.f32 	%f237, [%rd171];
	fma.rn.f32 	%f238, %f237, 0f3BBB989D, 0f3F000000;
	cvt.sat.f32.f32 	%f239, %f238;
	mov.f32 	%f240, 0f4B400001;
	mov.f32 	%f241, 0f437C0000;
	fma.rm.f32 	%f242, %f239, %f241, %f240;
	add.f32 	%f243, %f242, 0fCB40007F;
	neg.f32 	%f244, %f243;
	fma.rn.f32 	%f245, %f237, 0f3FB8AA3B, %f244;
	fma.rn.f32 	%f246, %f237, 0f32A57060, %f245;
	mov.b32 	%r171, %f242;
	shl.b32 	%r172, %r171, 23;
	mov.b32 	%f247, %r172;
	ex2.approx.ftz.f32 	%f248, %f246;
	fma.rn.f32 	%f249, %f248, %f247, %f470;
	add.s32 	%r173, %r170, 1;
	mul.wide.u32 	%rd172, %r173, 4;
	add.s64 	%rd173, %rd2, %rd172;
	ld.global.f32 	%f250, [%rd173];
	fma.rn.f32 	%f251, %f250, 0f3BBB989D, 0f3F000000;
	cvt.sat.f32.f32 	%f252, %f251;
	fma.rm.f32 	%f253, %f252, %f241, %f240;
	add.f32 	%f254, %f253, 0fCB40007F;
	neg.f32 	%f255, %f254;
	fma.rn.f32 	%f256, %f250, 0f3FB8AA3B, %f255;
	fma.rn.f32 	%f257, %f250, 0f32A57060, %f256;
	mov.b32 	%r174, %f253;
	shl.b32 	%r175, %r174, 23;
	mov.b32 	%f258, %r175;
	ex2.approx.ftz.f32 	%f259, %f257;
	fma.rn.f32 	%f260, %f259, %f258, %f249;
	add.s32 	%r176, %r170, 2;
	mul.wide.u32 	%rd174, %r176, 4;
	add.s64 	%rd175, %rd2, %rd174;
	ld.global.f32 	%f261, [%rd175];
	fma.rn.f32 	%f262, %f261, 0f3BBB989D, 0f3F000000;
	cvt.sat.f32.f32 	%f263, %f262;
	fma.rm.f32 	%f264, %f263, %f241, %f240;
	add.f32 	%f265, %f264, 0fCB40007F;
	neg.f32 	%f266, %f265;
	fma.rn.f32 	%f267, %f261, 0f3FB8AA3B, %f266;
	fma.rn.f32 	%f268, %f261, 0f32A57060, %f267;
	mov.b32 	%r177, %f264;
	shl.b32 	%r178, %r177, 23;
	mov.b32 	%f269, %r178;
	ex2.approx.ftz.f32 	%f270, %f268;
	fma.rn.f32 	%f271, %f270, %f269, %f260;
	add.s32 	%r179, %r170, 3;
	mul.wide.u32 	%rd176, %r179, 4;
	add.s64 	%rd177, %rd2, %rd176;
	ld.global.f32 	%f272, [%rd177];
	fma.rn.f32 	%f273, %f272, 0f3BBB989D, 0f3F000000;
	cvt.sat.f32.f32 	%f274, %f273;
	fma.rm.f32 	%f275, %f274, %f241, %f240;
	add.f32 	%f276, %f275, 0fCB40007F;
	neg.f32 	%f277, %f276;
	fma.rn.f32 	%f278, %f272, 0f3FB8AA3B, %f277;
	fma.rn.f32 	%f279, %f272, 0f32A57060, %f278;
	mov.b32 	%r180, %f275;
	shl.b32 	%r181, %r180, 23;
	mov.b32 	%f280, %r181;
	ex2.approx.ftz.f32 	%f281, %f279;
	fma.rn.f32 	%f470, %f281, %f280, %f271;
	add.s32 	%r241, %r241, 4;
$L__BB3_34:
	setp.eq.s32 	%p24, %r56, 0;
	@%p24 bra 	$L__BB3_39;
	setp.eq.s32 	%p25, %r56, 1;
	@%p25 bra 	$L__BB3_37;
	add.s32 	%r182, %r241, %r2;
	mul.wide.u32 	%rd178, %r182, 4;
	add.s64 	%rd179, %rd2, %rd178;
	ld.global.f32 	%f283, [%rd179];
	fma.rn.f32 	%f284, %f283, 0f3BBB989D, 0f3F000000;
	cvt.sat.f32.f32 	%f285, %f284;
	mov.f32 	%f286, 0f4B400001;
	mov.f32 	%f287, 0f437C0000;
	fma.rm.f32 	%f288, %f285, %f287, %f286;
	add.f32 	%f289, %f288, 0fCB40007F;
	neg.f32 	%f290, %f289;
	fma.rn.f32 	%f291, %f283, 0f3FB8AA3B, %f290;
	fma.rn.f32 	%f292, %f283, 0f32A57060, %f291;
	mov.b32 	%r183, %f288;
	shl.b32 	%r184, %r183, 23;
	mov.b32 	%f293, %r184;
	ex2.approx.ftz.f32 	%f294, %f292;
	fma.rn.f32 	%f295, %f294, %f293, %f470;
	add.s32 	%r185, %r182, 1;
	mul.wide.u32 	%rd180, %r185, 4;
	add.s64 	%rd181, %rd2, %rd180;
	ld.global.f32 	%f296, [%rd181];
	fma.rn.f32 	%f297, %f296, 0f3BBB989D, 0f3F000000;
	cvt.sat.f32.f32 	%f298, %f297;
	fma.rm.f32 	%f299, %f298, %f287, %f286;
	add.f32 	%f300, %f299, 0fCB40007F;
	neg.f32 	%f301, %f300;
	fma.rn.f32 	%f302, %f296, 0f3FB8AA3B, %f301;
	fma.rn.f32 	%f303, %f296, 0f32A57060, %f302;
	mov.b32 	%r186, %f299;
	shl.b32 	%r187, %r186, 23;
	mov.b32 	%f304, %r187;
	ex2.approx.ftz.f32 	%f305, %f303;
	fma.rn.f32 	%f470, %f305, %f304, %f295;
	add.s32 	%r241, %r241, 2;
$L__BB3_37:
	and.b32  	%r188, %r82, 1;
	setp.eq.b32 	%p26, %r188, 1;
	not.pred 	%p27, %p26;
	@%p27 bra 	$L__BB3_39;
	add.s32 	%r189, %r241, %r2;
	mul.wide.u32 	%rd182, %r189, 4;
	add.s64 	%rd183, %rd2, %rd182;
	ld.global.f32 	%f306, [%rd183];
	fma.rn.f32 	%f307, %f306, 0f3BBB989D, 0f3F000000;
	cvt.sat.f32.f32 	%f308, %f307;
	mov.f32 	%f309, 0f4B400001;
	mov.f32 	%f310, 0f437C0000;
	fma.rm.f32 	%f311, %f308, %f310, %f309;
	add.f32 	%f312, %f311, 0fCB40007F;
	neg.f32 	%f313, %f312;
	fma.rn.f32 	%f314, %f306, 0f3FB8AA3B, %f313;
	fma.rn.f32 	%f315, %f306, 0f32A57060, %f314;
	mov.b32 	%r190, %f311;
	shl.b32 	%r191, %r190, 23;
	mov.b32 	%f316, %r191;
	ex2.approx.ftz.f32 	%f317, %f315;
	fma.rn.f32 	%f470, %f317, %f316, %f470;
$L__BB3_39:
	setp.eq.s32 	%p28, %r82, 0;
	setp.lt.f32 	%p29, %f470, 0f00800000;
	mul.f32 	%f318, %f470, 0f4B000000;
	selp.f32 	%f319, %f318, %f470, %p29;
	selp.f32 	%f320, 0fC1B80000, 0f00000000, %p29;
	mov.b32 	%r192, %f319;
	add.s32 	%r193, %r192, -1059760811;
	and.b32  	%r194, %r193, -8388608;
	sub.s32 	%r195, %r192, %r194;
	mov.b32 	%f321, %r195;
	cvt.rn.f32.s32 	%f322, %r194;
	fma.rn.f32 	%f323, %f322, 0f34000000, %f320;
	add.f32 	%f324, %f321, 0fBF800000;
	fma.rn.f32 	%f325, %f324, 0fBE055027, 0f3E1039F6;
	fma.rn.f32 	%f326, %f325, %f324, 0fBDF8CDCC;
	fma.rn.f32 	%f327, %f326, %f324, 0f3E0F2955;
	fma.rn.f32 	%f328, %f327, %f324, 0fBE2AD8B9;
	fma.rn.f32 	%f329, %f328, %f324, 0f3E4CED0B;
	fma.rn.f32 	%f330, %f329, %f324, 0fBE7FFF22;
	fma.rn.f32 	%f331, %f330, %f324, 0f3EAAAA78;
	fma.rn.f32 	%f332, %f331, %f324, 0fBF000000;
	mul.f32 	%f333, %f324, %f332;
	fma.rn.f32 	%f334, %f333, %f324, %f324;
	fma.rn.f32 	%f335, %f323, 0f3F317218, %f334;
	setp.gt.u32 	%p30, %r192, 2139095039;
	fma.rn.f32 	%f336, %f319, 0f7F800000, 0f7F800000;
	selp.f32 	%f337, %f336, %f335, %p30;
	setp.eq.f32 	%p31, %f319, 0f00000000;
	selp.f32 	%f27, 0fFF800000, %f337, %p31;
	@%p28 bra 	$L__BB3_52;
	and.b32  	%r61, %r82, 15;
	setp.lt.u32 	%p32, %r82, 16;
	mov.b32 	%r247, 0;
	@%p32 bra 	$L__BB3_43;
	and.b32  	%r247, %r82, -16;
	neg.s32 	%r245, %r247;
	add.s32 	%r244, %r2, 7;
$L__BB3_42:
	.pragma "nounroll";
	add.s32 	%r197, %r244, -7;
	mul.wide.u32 	%rd184, %r197, 4;
	add.s64 	%rd185, %rd2, %rd184;
	ld.global.f32 	%f338, [%rd185];
	sub.f32 	%f339, %f27, %f338;
	add.s64 	%rd186, %rd1, %rd184;
	ld.global.f32 	%f340, [%rd186];
	mul.f32 	%f341, %f339, %f340;
	st.global.f32 	[%rd185], %f341;
	add.s32 	%r198, %r244, -6;
	mul.wide.u32 	%rd187, %r198, 4;
	add.s64 	%rd188, %rd2, %rd187;
	ld.global.f32 	%f342, [%rd188];
	sub.f32 	%f343, %f27, %f342;
	add.s64 	%rd189, %rd1, %rd187;
	ld.global.f32 	%f344, [%rd189];
	mul.f32 	%f345, %f343, %f344;
	st.global.f32 	[%rd188], %f345;
	add.s32 	%r199, %r244, -5;
	mul.wide.u32 	%rd190, %r199, 4;
	add.s64 	%rd191, %rd2, %rd190;
	ld.global.f32 	%f346, [%rd191];
	sub.f32 	%f347, %f27, %f346;
	add.s64 	%rd192, %rd1, %rd190;
	ld.global.f32 	%f348, [%rd192];
	mul.f32 	%f349, %f347, %f348;
	st.global.f32 	[%rd191], %f349;
	add.s32 	%r200, %r244, -4;
	mul.wide.u32 	%rd193, %r200, 4;
	add.s64 	%rd194, %rd2, %rd193;
	ld.global.f32 	%f350, [%rd194];
	sub.f32 	%f351, %f27, %f350;
	add.s64 	%rd195, %rd1, %rd193;
	ld.global.f32 	%f352, [%rd195];
	mul.f32 	%f353, %f351, %f352;
	st.global.f32 	[%rd194], %f353;
	add.s32 	%r201, %r244, -3;
	mul.wide.u32 	%rd196, %r201, 4;
	add.s64 	%rd197, %rd2, %rd196;
	ld.global.f32 	%f354, [%rd197];
	sub.f32 	%f355, %f27, %f354;
	add.s64 	%rd198, %rd1, %rd196;
	ld.global.f32 	%f356, [%rd198];
	mul.f32 	%f357, %f355, %f356;
	st.global.f32 	[%rd197], %f357;
	add.s32 	%r202, %r244, -2;
	mul.wide.u32 	%rd199, %r202, 4;
	add.s64 	%rd200, %rd2, %rd199;
	ld.global.f32 	%f358, [%rd200];
	sub.f32 	%f359, %f27, %f358;
	add.s64 	%rd201, %rd1, %rd199;
	ld.global.f32 	%f360, [%rd201];
	mul.f32 	%f361, %f359, %f360;
	st.global.f32 	[%rd200], %f361;
	add.s32 	%r203, %r244, -1;
	mul.wide.u32 	%rd202, %r203, 4;
	add.s64 	%rd203, %rd2, %rd202;
	ld.global.f32 	%f362, [%rd203];
	sub.f32 	%f363, %f27, %f362;
	add.s64 	%rd204, %rd1, %rd202;
	ld.global.f32 	%f364, [%rd204];
	mul.f32 	%f365, %f363, %f364;
	st.global.f32 	[%rd203], %f365;
	add.s32 	%r204, %r244, 8;
	mul.wide.u32 	%rd205, %r244, 4;
	add.s64 	%rd206, %rd2, %rd205;
	ld.global.f32 	%f366, [%rd206];
	sub.f32 	%f367, %f27, %f366;
	add.s64 	%rd207, %rd1, %rd205;
	ld.global.f32 	%f368, [%rd207];
	mul.f32 	%f369, %f367, %f368;
	st.global.f32 	[%rd206], %f369;
	add.s32 	%r205, %r244, 1;
	mul.wide.u32 	%rd208, %r205, 4;
	add.s64 	%rd209, %rd2, %rd208;
	ld.global.f32 	%f370, [%rd209];
	sub.f32 	%f371, %f27, %f370;
	add.s64 	%rd210, %rd1, %rd208;
	ld.global.f32 	%f372, [%rd210];
	mul.f32 	%f373, %f371, %f372;
	st.global.f32 	[%rd209], %f373;
	add.s32 	%r206, %r244, 2;
	mul.wide.u32 	%rd211, %r206, 4;
	add.s64 	%rd212, %rd2, %rd211;
	ld.global.f32 	%f374, [%rd212];
	sub.f32 	%f375, %f27, %f374;
	add.s64 	%rd213, %rd1, %rd211;
	ld.global.f32 	%f376, [%rd213];
	mul.f32 	%f377, %f375, %f376;
	st.global.f32 	[%rd212], %f377;
	add.s32 	%r207, %r244, 3;
	mul.wide.u32 	%rd214, %r207, 4;
	add.s64 	%rd215, %rd2, %rd214;
	ld.global.f32 	%f378, [%rd215];
	sub.f32 	%f379, %f27, %f378;
	add.s64 	%rd216, %rd1, %rd214;
	ld.global.f32 	%f380, [%rd216];
	mul.f32 	%f381, %f379, %f380;
	st.global.f32 	[%rd215], %f381;
	add.s32 	%r208, %r244, 4;
	mul.wide.u32 	%rd217, %r208, 4;
	add.s64 	%rd218, %rd2, %rd217;
	ld.global.f32 	%f382, [%rd218];
	sub.f32 	%f383, %f27, %f382;
	add.s64 	%rd219, %rd1, %rd217;
	ld.global.f32 	%f384, [%rd219];
	mul.f32 	%f385, %f383, %f384;
	st.global.f32 	[%rd218], %f385;
	add.s32 	%r209, %r244, 5;
	mul.wide.u32 	%rd220, %r209, 4;
	add.s64 	%rd221, %rd2, %rd220;
	ld.global.f32 	%f386, [%rd221];
	sub.f32 	%f387, %f27, %f386;
	add.s64 	%rd222, %rd1, %rd220;
	ld.global.f32 	%f388, [%rd222];
	mul.f32 	%f389, %f387, %f388;
	st.global.f32 	[%rd221], %f389;
	add.s32 	%r210, %r244, 6;
	mul.wide.u32 	%rd223, %r210, 4;
	add.s64 	%rd224, %rd2, %rd223;
	ld.global.f32 	%f390, [%rd224];
	sub.f32 	%f391, %f27, %f390;
	add.s64 	%rd225, %rd1, %rd223;
	ld.global.f32 	%f392, [%rd225];
	mul.f32 	%f393, %f391, %f392;
	st.global.f32 	[%rd224], %f393;
	add.s32 	%r211, %r244, 7;
	mul.wide.u32 	%rd226, %r211, 4;
	add.s64 	%rd227, %rd2, %rd226;
	ld.global.f32 	%f394, [%rd227];
	sub.f32 	%f395, %f27, %f394;
	add.s64 	%rd228, %rd1, %rd226;
	ld.global.f32 	%f396, [%rd228];
	mul.f32 	%f397, %f395, %f396;
	st.global.f32 	[%rd227], %f397;
	mul.wide.u32 	%rd229, %r204, 4;
	add.s64 	%rd230, %rd2, %rd229;
	ld.global.f32 	%f398, [%rd230];
	sub.f32 	%f399, %f27, %f398;
	add.s64 	%rd231, %rd1, %rd229;
	ld.global.f32 	%f400, [%rd231];
	mul.f32 	%f401, %f399, %f400;
	st.global.f32 	[%rd230], %f401;
	add.s32 	%r245, %r245, 16;
	add.s32 	%r244, %r244, 16;
	setp.ne.s32 	%p33, %r245, 0;
	@%p33 bra 	$L__BB3_42;
$L__BB3_43:
	setp.eq.s32 	%p34, %r61, 0;
	@%p34 bra 	$L__BB3_52;
	and.b32  	%r70, %r82, 7;
	setp.lt.u32 	%p35, %r61, 8;
	@%p35 bra 	$L__BB3_46;
	add.s32 	%r212, %r247, %r2;
	mul.wide.u32 	%rd232, %r212, 4;
	add.s64 	%rd233, %rd2, %rd232;
	ld.global.f32 	%f402, [%rd233];
	sub.f32 	%f403, %f27, %f402;
	add.s64 	%rd234, %rd1, %rd232;
	ld.global.f32 	%f404, [%rd234];
	mul.f32 	%f405, %f403, %f404;
	st.global.f32 	[%rd233], %f405;
	add.s32 	%r213, %r212, 1;
	mul.wide.u32 	%rd235, %r213, 4;
	add.s64 	%rd236, %rd2, %rd235;
	ld.global.f32 	%f406, [%rd236];
	sub.f32 	%f407, %f27, %f406;
	add.s64 	%rd237, %rd1, %rd235;
	ld.global.f32 	%f408, [%rd237];
	mul.f32 	%f409, %f407, %f408;
	st.global.f32 	[%rd236], %f409;
	add.s32 	%r214, %r212, 2;
	mul.wide.u32 	%rd238, %r214, 4;
	add.s64 	%rd239, %rd2, %rd238;
	ld.global.f32 	%f410, [%rd239];
	sub.f32 	%f411, %f27, %f410;
	add.s64 	%rd240, %rd1, %rd238;
	ld.global.f32 	%f412, [%rd240];
	mul.f32 	%f413, %f411, %f412;
	st.global.f32 	[%rd239], %f413;
	add.s32 	%r215, %r212, 3;
	mul.wide.u32 	%rd241, %r215, 4;
	add.s64 	%rd242, %rd2, %rd241;
	ld.global.f32 	%f414, [%rd242];
	sub.f32 	%f415, %f27, %f414;
	add.s64 	%rd243, %rd1, %rd241;
	ld.global.f32 	%f416, [%rd243];
	mul.f32 	%f417, %f415, %f416;
	st.global.f32 	[%rd242], %f417;
	add.s32 	%r216, %r212, 4;
	mul.wide.u32 	%rd244, %r216, 4;
	add.s64 	%rd245, %rd2, %rd244;
	ld.global.f32 	%f418, [%rd245];
	sub.f32 	%f419, %f27, %f418;
	add.s64 	%rd246, %rd1, %rd244;
	ld.global.f32 	%f420, [%rd246];
	mul.f32 	%f421, %f419, %f420;
	st.global.f32 	[%rd245], %f421;
	add.s32 	%r217, %r212, 5;
	mul.wide.u32 	%rd247, %r217, 4;
	add.s64 	%rd248, %rd2, %rd247;
	ld.global.f32 	%f422, [%rd248];
	sub.f32 	%f423, %f27, %f422;
	add.s64 	%rd249, %rd1, %rd247;
	ld.global.f32 	%f424, [%rd249];
	mul.f32 	%f425, %f423, %f424;
	st.global.f32 	[%rd248], %f425;
	add.s32 	%r218, %r212, 6;
	mul.wide.u32 	%rd250, %r218, 4;
	add.s64 	%rd251, %rd2, %rd250;
	ld.global.f32 	%f426, [%rd251];
	sub.f32 	%f427, %f27, %f426;
	add.s64 	%rd252, %rd1, %rd250;
	ld.global.f32 	%f428, [%rd252];
	mul.f32 	%f429, %f427, %f428;
	st.global.f32 	[%rd251], %f429;
	add.s32 	%r219, %r212, 7;
	mul.wide.u32 	%rd253, %r219, 4;
	add.s64 	%rd254, %rd2, %rd253;
	ld.global.f32 	%f430, [%rd254];
	sub.f32 	%f431, %f27, %f430;
	add.s64 	%rd255, %rd1, %rd253;
	ld.global.f32 	%f432, [%rd255];
	mul.f32 	%f433, %f431, %f432;
	st.global.f32 	[%rd254], %f433;
	add.s32 	%r247, %r247, 8;
$L__BB3_46:
	setp.eq.s32 	%p36, %r70, 0;
	@%p36 bra 	$L__BB3_52;
	and.b32  	%r73, %r82, 3;
	setp.lt.u32 	%p37, %r70, 4;
	@%p37 bra 	$L__BB3_49;
	add.s32 	%r220, %r247, %r2;
	mul.wide.u32 	%rd256, %r220, 4;
	add.s64 	%rd257, %rd2, %rd256;
	ld.global.f32 	%f434, [%rd257];
	sub.f32 	%f435, %f27, %f434;
	add.s64 	%rd258, %rd1, %rd256;
	ld.global.f32 	%f436, [%rd258];
	mul.f32 	%f437, %f435, %f436;
	st.global.f32 	[%rd257], %f437;
	add.s32 	%r221, %r220, 1;
	mul.wide.u32 	%rd259, %r221, 4;
	add.s64 	%rd260, %rd2, %rd259;
	ld.global.f32 	%f438, [%rd260];
	sub.f32 	%f439, %f27, %f438;
	add.s64 	%rd261, %rd1, %rd259;
	ld.global.f32 	%f440, [%rd261];
	mul.f32 	%f441, %f439, %f440;
	st.global.f32 	[%rd260], %f441;
	add.s32 	%r222, %r220, 2;
	mul.wide.u32 	%rd262, %r222, 4;
	add.s64 	%rd263, %rd2, %rd262;
	ld.global.f32 	%f442, [%rd263];
	sub.f32 	%f443, %f27, %f442;
	add.s64 	%rd264, %rd1, %rd262;
	ld.global.f32 	%f444, [%rd264];
	mul.f32 	%f445, %f443, %f444;
	st.global.f32 	[%rd263], %f445;
	add.s32 	%r223, %r220, 3;
	mul.wide.u32 	%rd265, %r223, 4;
	add.s64 	%rd266, %rd2, %rd265;
	ld.global.f32 	%f446, [%rd266];
	sub.f32 	%f447, %f27, %f446;
	add.s64 	%rd267, %rd1, %rd265;
	ld.global.f32 	%f448, [%rd267];
	mul.f32 	%f449, %f447, %f448;
	st.global.f32 	[%rd266], %f449;
	add.s32 	%r247, %r247, 4;
$L__BB3_49:
	setp.eq.s32 	%p38, %r73, 0;
	@%p38 bra 	$L__BB3_52;
	add.s32 	%r250, %r247, %r2;
	neg.s32 	%r249, %r73;
$L__BB3_51:
	.pragma "nounroll";
	mul.wide.u32 	%rd268, %r250, 4;
	add.s64 	%rd269, %rd2, %rd268;
	ld.global.f32 	%f450, [%rd269];
	sub.f32 	%f451, %f27, %f450;
	add.s64 	%rd270, %rd1, %rd268;
	ld.global.f32 	%f452, [%rd270];
	mul.f32 	%f453, %f451, %f452;
	st.global.f32 	[%rd269], %f453;
	add.s32 	%r250, %r250, 1;
	add.s32 	%r249, %r249, 1;
	setp.ne.s32 	%p39, %r249, 0;
	@%p39 bra 	$L__BB3_51;
$L__BB3_52:
	ret;

}
	// .globl	cross_entropy_backward
.visible .entry cross_entropy_backward(
	.param .u64 .ptr .align 1 cross_entropy_backward_param_0,
	.param .u64 .ptr .align 1 cross_entropy_backward_param_1,
	.param .u64 .ptr .align 1 cross_entropy_backward_param_2,
	.param .u64 .ptr .align 1 cross_entropy_backward_param_3,
	.param .u32 cross_entropy_backward_param_4
)
{
	.reg .pred 	%p<2>;
	.reg .b32 	%r<6>;
	.reg .b32 	%f<6>;
	.reg .b64 	%rd<13>;

	ld.param.u64 	%rd1, [cross_entropy_backward_param_0];
	ld.param.u64 	%rd2, [cross_entropy_backward_param_1];
	ld.param.u64 	%rd3, [cross_entropy_backward_param_2];
	ld.param.u64 	%rd4, [cross_entropy_backward_param_3];
	ld.param.u32 	%r2, [cross_entropy_backward_param_4];
	mov.u32 	%r3, %ctaid.x;
	mov.u32 	%r4, %ntid.x;
	mov.u32 	%r5, %tid.x;
	mad.lo.s32 	%r1, %r3, %r4, %r5;
	setp.ge.u32 	%p1, %r1, %r2;
	@%p1 bra 	$L__BB4_2;
	cvta.to.global.u64 	%rd5, %rd4;
	cvta.to.global.u64 	%rd6, %rd1;
	cvta.to.global.u64 	%rd7, %rd3;
	cvta.to.global.u64 	%rd8, %rd2;
	ld.global.f32 	%f1, [%rd5];
	mul.wide.s32 	%rd9, %r1, 4;
	add.s64 	%rd10, %rd6, %rd9;
	ld.global.f32 	%f2, [%rd10];
	add.s64 	%rd11, %rd7, %rd9;
	ld.global.f32 	%f3, [%rd11];
	sub.f32 	%f4, %f2, %f3;
	mul.f32 	%f5, %f1, %f4;
	add.s64 	%rd12, %rd8, %rd9;
	st.global.f32 	[%rd12], %f5;
$L__BB4_2:
	ret;

}
	// .globl	reduce_sum_partial
.visible .entry reduce_sum_partial(
	.param .u64 .ptr .align 1 reduce_sum_partial_param_0,
	.param .u64 .ptr .align 1 reduce_sum_partial_param_1,
	.param .u32 reduce_sum_partial_param_2
)
{
	.reg .pred 	%p<8>;
	.reg .b32 	%r<24>;
	.reg .b32 	%f<7>;
	.reg .b64 	%rd<11>;
	// demoted variable
	.shared .align 4 .b8 _ZZ18reduce_sum_partialE10partialSum[2048];
	ld.param.u64 	%rd3, [reduce_sum_partial_param_0];
	ld.param.u64 	%rd2, [reduce_sum_partial_param_1];
	ld.param.u32 	%r10, [reduce_sum_partial_param_2];
	cvta.to.global.u64 	%rd1, %rd3;
	mov.u32 	%r1, %ctaid.x;
	mov.u32 	%r23, %ntid.x;
	mul.lo.s32 	%r11, %r1, %r23;
	mov.u32 	%r3, %tid.x;
	add.s32 	%r4, %r11, %r3;
	add.s32 	%r5, %r4, %r11;
	setp.ge.u32 	%p1, %r5, %r10;
	shl.b32 	%r12, %r3, 2;
	mov.u32 	%r13, _ZZ18reduce_sum_partialE10partialSum;
	add.s32 	%r6, %r13, %r12;
	@%p1 bra 	$L__BB5_2;
	mul.wide.u32 	%rd4, %r5, 4;
	add.s64 	%rd5, %rd1, %rd4;
	ld.global.f32 	%f1, [%rd5];
	st.shared.f32 	[%r6], %f1;
	bra.uni 	$L__BB5_3;
$L__BB5_2:
	mov.b32 	%r14, 0;
	st.shared.u32 	[%r6], %r14;
$L__BB5_3:
	add.s32 	%r7, %r5, %r23;
	setp.ge.u32 	%p2, %r7, %r10;
	@%p2 bra 	$L__BB5_5;
	mul.wide.u32 	%rd6, %r7, 4;
	add.s64 	%rd7, %rd1, %rd6;
	ld.global.f32 	%f2, [%rd7];
	shl.b32 	%r18, %r23, 2;
	add.s32 	%r19, %r6, %r18;
	st.shared.f32 	[%r19], %f2;
	bra.uni 	$L__BB5_6;
$L__BB5_5:
	shl.b32 	%r15, %r23, 2;
	add.s32 	%r16, %r6, %r15;
	mov.b32 	%r17, 0;
	st.shared.u32 	[%r16], %r17;
$L__BB5_6:
	bar.sync 	0;
	setp.ge.u32 	%p3, %r3, %r23;
	@%p3 bra 	$L__BB5_8;
	shl.b32 	%r20, %r23, 2;
	add.s32 	%r21, %r6, %r20;
	ld.shared.f32 	%f3, [%r21];
	ld.shared.f32 	%f4, [%r6];
	add.f32 	%f5, %f3, %f4;
	st.shared.f32 	[%r6], %f5;
$L__BB5_8:
	shr.u32 	%r9, %r23, 1;
	setp.gt.u32 	%p4, %r23, 1;
	mov.u32 	%r23, %r9;
	@%p4 bra 	$L__BB5_6;
	bar.sync 	0;
	setp.ne.s32 	%p5, %r3, 0;
	shl.b32 	%r22, %r4, 1;
	setp.ge.u32 	%p6, %r22, %r10;
	or.pred  	%p7, %p5, %p6;
	@%p7 bra 	$L__BB5_11;
	ld.shared.f32 	%f6, [_ZZ18reduce_sum_partialE10partialSum];
	cvta.to.global.u64 	%rd8, %rd2;
	mul.wide.u32 	%rd9, %r1, 4;
	add.s64 	%rd10, %rd8, %rd9;
	st.global.f32 	[%rd10], %f6;
$L__BB5_11:
	ret;

}
	// .globl	reduce_sum_final
.visible .entry reduce_sum_final(
	.param .u64 .ptr .align 1 reduce_sum_final_param_0,
	.param .u64 .ptr .align 1 reduce_sum_final_param_1,
	.param .u32 reduce_sum_final_param_2
)
{
	.reg .pred 	%p<10>;
	.reg .b32 	%r<24>;
	.reg .b32 	%f<71>;
	.reg .b64 	%rd<18>;

	ld.param.u64 	%rd9, [reduce_sum_final_param_0];
	ld.param.u64 	%rd10, [reduce_sum_final_param_1];
	ld.param.u32 	%r16, [reduce_sum_final_param_2];
	cvta.to.global.u64 	%rd1, %rd9;
	cvta.to.global.u64 	%rd2, %rd10;
	mov.b32 	%r17, 0;
	st.global.u32 	[%rd2], %r17;
	setp.eq.s32 	%p1, %r16, 0;
	@%p1 bra 	$L__BB6_13;
	and.b32  	%r1, %r16, 15;
	setp.lt.u32 	%p2, %r16, 16;
	mov.b32 	%r21, 0;
	mov.f32 	%f67, 0f00000000;
	@%p2 bra 	$L__BB6_4;
	and.b32  	%r21, %r16, -16;
	neg.s32 	%r19, %r21;
	add.s64 	%rd16, %rd1, 32;
	mov.f32 	%f67, 0f00000000;
$L__BB6_3:
	.pragma "nounroll";
	ld.global.f32 	%f12, [%rd16+-32];
	add.f32 	%f13, %f12, %f67;
	st.global.f32 	[%rd2], %f13;
	ld.global.f32 	%f14, [%rd16+-28];
	add.f32 	%f15, %f14, %f13;
	st.global.f32 	[%rd2], %f15;
	ld.global.f32 	%f16, [%rd16+-24];
	add.f32 	%f17, %f16, %f15;
	st.global.f32 	[%rd2], %f17;
	ld.global.f32 	%f18, [%rd16+-20];
	add.f32 	%f19, %f18, %f17;
	st.global.f32 	[%rd2], %f19;
	ld.global.f32 	%f20, [%rd16+-16];
	add.f32 	%f21, %f20, %f19;
	st.global.f32 	[%rd2], %f21;
	ld.global.f32 	%f22, [%rd16+-12];
	add.f32 	%f23, %f22, %f21;
	st.global.f32 	[%rd2], %f23;
	ld.global.f32 	%f24, [%rd16+-8];
	add.f32 	%f25, %f24, %f23;
	st.global.f32 	[%rd2], %f25;
	ld.global.f32 	%f26, [%rd16+-4];
	add.f32 	%f27, %f26, %f25;
	st.global.f32 	[%rd2], %f27;
	ld.global.f32 	%f28, [%rd16];
	add.f32 	%f29, %f28, %f27;
	st.global.f32 	[%rd2], %f29;
	ld.global.f32 	%f30, [%rd16+4];
	add.f32 	%f31, %f30, %f29;
	st.global.f32 	[%rd2], %f31;
	ld.global.f32 	%f32, [%rd16+8];
	add.f32 	%f33, %f32, %f31;
	st.global.f32 	[%rd2], %f33;
	ld.global.f32 	%f34, [%rd16+12];
	add.f32 	%f35, %f34, %f33;
	st.global.f32 	[%rd2], %f35;
	ld.global.f32 	%f36, [%rd16+16];
	add.f32 	%f37, %f36, %f35;
	st.global.f32 	[%rd2], %f37;
	ld.global.f32 	%f38, [%rd16+20];
	add.f32 	%f39, %f38, %f37;
	st.global.f32 	[%rd2], %f39;
	ld.global.f32 	%f40, [%rd16+24];
	add.f32 	%f41, %f40, %f39;
	st.global.f32 	[%rd2], %f41;
	ld.global.f32 	%f42, [%rd16+28];
	add.f32 	%f67, %f42, %f41;
	st.global.f32 	[%rd2], %f67;
	add.s32 	%r19, %r19, 16;
	add.s64 	%rd16, %rd16, 64;
	setp.ne.s32 	%p3, %r19, 0;
	@%p3 bra 	$L__BB6_3;
$L__BB6_4:
	setp.eq.s32 	%p4, %r1, 0;
	@%p4 bra 	$L__BB6_13;
	and.b32  	%r7, %r16, 7;
	setp.lt.u32 	%p5, %r1, 8;
	@%p5 bra 	$L__BB6_7;
	mul.wide.u32 	%rd11, %r21, 4;
	add.s64 	%rd12, %rd1, %rd11;
	ld.global.f32 	%f43, [%rd12];
	add.f32 	%f44, %f43, %f67;
	st.global.f32 	[%rd2], %f44;
	ld.global.f32 	%f45, [%rd12+4];
	add.f32 	%f46, %f45, %f44;
	st.global.f32 	[%rd2], %f46;
	ld.global.f32 	%f47, [%rd12+8];
	add.f32 	%f48, %f47, %f46;
	st.global.f32 	[%rd2], %f48;
	ld.global.f32 	%f49, [%rd12+12];
	add.f32 	%f50, %f49, %f48;
	st.global.f32 	[%rd2], %f50;
	ld.global.f32 	%f51, [%rd12+16];
	add.f32 	%f52, %f51, %f50;
	st.global.f32 	[%rd2], %f52;
	ld.global.f32 	%f53, [%rd12+20];
	add.f32 	%f54, %f53, %f52;
	st.global.f32 	[%rd2], %f54;
	ld.global.f32 	%f55, [%rd12+24];
	add.f32 	%f56, %f55, %f54;
	st.global.f32 	[%rd2], %f56;
	ld.global.f32 	%f57, [%rd12+28];
	add.f32 	%f67, %f57, %f56;
	st.global.f32 	[%rd2], %f67;
	add.s32 	%r21, %r21, 8;
$L__BB6_7:
	setp.eq.s32 	%p6, %r7, 0;
	@%p6 bra 	$L__BB6_13;
	and.b32  	%r10, %r16, 3;
	setp.lt.u32 	%p7, %r7, 4;
	@%p7 bra 	$L__BB6_10;
	mul.wide.u32 	%rd13, %r21, 4;
	add.s64 	%rd14, %rd1, %rd13;
	ld.global.f32 	%f58, [%rd14];
	add.f32 	%f59, %f58, %f67;
	st.global.f32 	[%rd2], %f59;
	ld.global.f32 	%f60, [%rd14+4];
	add.f32 	%f61, %f60, %f59;
	st.global.f32 	[%rd2], %f61;
	ld.global.f32 	%f62, [%rd14+8];
	add.f32 	%f63, %f62, %f61;
	st.global.f32 	[%rd2], %f63;
	ld.global.f32 	%f64, [%rd14+12];
	add.f32 	%f67, %f64, %f63;
	st.global.f32 	[%rd2], %f67;
	add.s32 	%r21, %r21, 4;
$L__BB6_10:
	setp.eq.s32 	%p8, %r10, 0;
	@%p8 bra 	$L__BB6_13;
	mul.wide.u32 	%rd15, %r21, 4;
	add.s64 	%rd17, %rd1, %rd15;
	neg.s32 	%r23, %r10;
$L__BB6_12:
	.pragma "nounroll";
	ld.global.f32 	%f65, [%rd17];
	add.f32 	%f67, %f65, %f67;
	st.global.f32 	[%rd2], %f67;
	add.s64 	%rd17, %rd17, 4;
	add.s32 	%r23, %r23, 1;
	setp.ne.s32 	%p9, %r23, 0;
	@%p9 bra 	$L__BB6_12;
$L__BB6_13:
	ret;

}
	// .globl	reverse_conv_filter
.visible .entry reverse_conv_filter(
	.param .u64 .ptr .align 1 reverse_conv_filter_param_0,
	.param .f32 reverse_conv_filter_param_1,
	.param .u64 .ptr .align 1 reverse_conv_filter_param_2,
	.param .u32 reverse_conv_filter_param_3,
	.param .u32 reverse_conv_filter_param_4
)
{
	.reg .pred 	%p<21>;
	.reg .b32 	%r<165>;
	.reg .b32 	%f<76>;
	.reg .b64 	%rd<181>;

	ld.param.u64 	%rd3, [reverse_conv_filter_param_0];
	ld.param.f32 	%f1, [reverse_conv_filter_param_1];
	ld.param.u64 	%rd4, [reverse_conv_filter_param_2];
	ld.param.u32 	%r50, [reverse_conv_filter_param_3];
	ld.param.u32 	%r51, [reverse_conv_filter_param_4];
	cvta.to.global.u64 	%rd1, %rd4;
	cvta.to.global.u64 	%rd2, %rd3;
	mov.u32 	%r52, %ctaid.x;
	mov.u32 	%r53, %ntid.x;
	mov.u32 	%r54, %tid.x;
	mad.lo.s32 	%r1, %r52, %r53, %r54;
	setp.ge.u32 	%p1, %r1, %r51;
	@%p1 bra 	$L__BB7_27;
	setp.eq.f32 	%p2, %f1, 0f00000000;
	@%p2 bra 	$L__BB7_14;
	setp.eq.s32 	%p3, %r50, 0;
	@%p3 bra 	$L__BB7_27;
	mul.lo.s32 	%r2, %r50, %r1;
	add.s32 	%r3, %r2, %r50;
	and.b32  	%r4, %r50, 7;
	setp.lt.u32 	%p4, %r50, 8;
	mov.b32 	%r162, 0;
	@%p4 bra 	$L__BB7_6;
	and.b32  	%r162, %r50, -8;
	add.s32 	%r155, %r3, -4;
	neg.s32 	%r154, %r162;
	add.s32 	%r153, %r2, 3;
$L__BB7_5:
	.pragma "nounroll";
	add.s32 	%r56, %r155, 3;
	mul.wide.u32 	%rd5, %r56, 4;
	add.s64 	%rd6, %rd2, %rd5;
	ld.global.f32 	%f2, [%rd6];
	add.s32 	%r57, %r153, -3;
	mul.wide.u32 	%rd7, %r57, 4;
	add.s64 	%rd8, %rd1, %rd7;
	ld.global.f32 	%f3, [%rd8];
	fma.rn.f32 	%f4, %f1, %f3, %f2;
	st.global.f32 	[%rd8], %f4;
	add.s32 	%r58, %r155, 2;
	mul.wide.u32 	%rd9, %r58, 4;
	add.s64 	%rd10, %rd2, %rd9;
	ld.global.f32 	%f5, [%rd10];
	add.s32 	%r59, %r153, -2;
	mul.wide.u32 	%rd11, %r59, 4;
	add.s64 	%rd12, %rd1, %rd11;
	ld.global.f32 	%f6, [%rd12];
	fma.rn.f32 	%f7, %f1, %f6, %f5;
	st.global.f32 	[%rd12], %f7;
	add.s32 	%r60, %r155, 1;
	mul.wide.u32 	%rd13, %r60, 4;
	add.s64 	%rd14, %rd2, %rd13;
	ld.global.f32 	%f8, [%rd14];
	add.s32 	%r61, %r153, -1;
	mul.wide.u32 	%rd15, %r61, 4;
	add.s64 	%rd16, %rd1, %rd15;
	ld.global.f32 	%f9, [%rd16];
	fma.rn.f32 	%f10, %f1, %f9, %f8;
	st.global.f32 	[%rd16], %f10;
	add.s32 	%r62, %r155, -4;
	mul.wide.u32 	%rd17, %r155, 4;
	add.s64 	%rd18, %rd2, %rd17;
	ld.global.f32 	%f11, [%rd18];
	add.s32 	%r63, %r153, 4;
	mul.wide.u32 	%rd19, %r153, 4;
	add.s64 	%rd20, %rd1, %rd19;
	ld.global.f32 	%f12, [%rd20];
	fma.rn.f32 	%f13, %f1, %f12, %f11;
	st.global.f32 	[%rd20], %f13;
	add.s32 	%r64, %r155, -1;
	mul.wide.u32 	%rd21, %r64, 4;
	add.s64 	%rd22, %rd2, %rd21;
	ld.global.f32 	%f14, [%rd22];
	add.s32 	%r65, %r153, 1;
	mul.wide.u32 	%rd23, %r65, 4;
	add.s64 	%rd24, %rd1, %rd23;
	ld.global.f32 	%f15, [%rd24];
	fma.rn.f32 	%f16, %f1, %f15, %f14;
	st.global.f32 	[%rd24], %f16;
	add.s32 	%r66, %r155, -2;
	mul.wide.u32 	%rd25, %r66, 4;
	add.s64 	%rd26, %rd2, %rd25;
	ld.global.f32 	%f17, [%rd26];
	add.s32 	%r67, %r153, 2;
	mul.wide.u32 	%rd27, %r67, 4;
	add.s64 	%rd28, %rd1, %rd27;
	ld.global.f32 	%f18, [%rd28];
	fma.rn.f32 	%f19, %f1, %f18, %f17;
	st.global.f32 	[%rd28], %f19;
	add.s32 	%r68, %r155, -3;
	mul.wide.u32 	%rd29, %r68, 4;
	add.s64 	%rd30, %rd2, %rd29;
	ld.global.f32 	%f20, [%rd30];
	add.s32 	%r69, %r153, 3;
	mul.wide.u32 	%rd31, %r69, 4;
	add.s64 	%rd32, %rd1, %rd31;
	ld.global.f32 	%f21, [%rd32];
	fma.rn.f32 	%f22, %f1, %f21, %f20;
	st.global.f32 	[%rd32], %f22;
	mul.wide.u32 	%rd33, %r62, 4;
	add.s64 	%rd34, %rd2, %rd33;
	ld.global.f32 	%f23, [%rd34];
	mul.wide.u32 	%rd35, %r63, 4;
	add.s64 	%rd36, %rd1, %rd35;
	ld.global.f32 	%f24, [%rd36];
	fma.rn.f32 	%f25, %f1, %f24, %f23;
	st.global.f32 	[%rd36], %f25;
	add.s32 	%r155, %r155, -8;
	add.s32 	%r154, %r154, 8;
	add.s32 	%r153, %r153, 8;
	setp.eq.s32 	%p5, %r154, 0;
	@%p5 bra 	$L__BB7_6;
	bra.uni 	$L__BB7_5;
$L__BB7_6:
	setp.eq.s32 	%p6, %r4, 0;
	@%p6 bra 	$L__BB7_27;
	and.b32  	%r45, %r50, 3;
	setp.lt.u32 	%p7, %r4, 4;
	@%p7 bra 	$L__BB7_9;
	not.b32 	%r70, %r162;
	add.s32 	%r71, %r3, %r70;
	mul.wide.u32 	%rd37, %r71, 4;
	add.s64 	%rd38, %rd2, %rd37;
	ld.global.f32 	%f26, [%rd38];
	add.s32 	%r72, %r162, %r2;
	mul.wide.u32 	%rd39, %r72, 4;
	add.s64 	%rd40, %rd1, %rd39;
	ld.global.f32 	%f27, [%rd40];
	fma.rn.f32 	%f28, %f1, %f27, %f26;
	st.global.f32 	[%rd40], %f28;
	sub.s32 	%r73, %r3, %r162;
	add.s32 	%r74, %r73, -2;
	mul.wide.u32 	%rd41, %r74, 4;
	add.s64 	%rd42, %rd2, %rd41;
	ld.global.f32 	%f29, [%rd42];
	add.s32 	%r75, %r72, 1;
	mul.wide.u32 	%rd43, %r75, 4;
	add.s64 	%rd44, %rd1, %rd43;
	ld.global.f32 	%f30, [%rd44];
	fma.rn.f32 	%f31, %f1, %f30, %f29;
	st.global.f32 	[%rd44], %f31;
	add.s32 	%r76, %r73, -3;
	mul.wide.u32 	%rd45, %r76, 4;
	add.s64 	%rd46, %rd2, %rd45;
	ld.global.f32 	%f32, [%rd46];
	add.s32 	%r77, %r72, 2;
	mul.wide.u32 	%rd47, %r77, 4;
	add.s64 	%rd48, %rd1, %rd47;
	ld.global.f32 	%f33, [%rd48];
	fma.rn.f32 	%f34, %f1, %f33, %f32;
	st.global.f32 	[%rd48], %f34;
	add.s32 	%r78, %r73, -4;
	mul.wide.u32 	%rd49, %r78, 4;
	add.s64 	%rd50, %rd2, %rd49;
	ld.global.f32 	%f35, [%rd50];
	add.s32 	%r79, %r72, 3;
	mul.wide.u32 	%rd51, %r79, 4;
	add.s64 	%rd52, %rd1, %rd51;
	ld.global.f32 	%f36, [%rd52];
	fma.rn.f32 	%f37, %f1, %f36, %f35;
	st.global.f32 	[%rd52], %f37;
	add.s32 	%r162, %r162, 4;
$L__BB7_9:
	setp.eq.s32 	%p8, %r45, 0;
	@%p8 bra 	$L__BB7_27;
	setp.eq.s32 	%p9, %r45, 1;
	@%p9 bra 	$L__BB7_12;
	not.b32 	%r80, %r162;
	add.s32 	%r81, %r3, %r80;
	mul.wide.u32 	%rd53, %r81, 4;
	add.s64 	%rd54, %rd2, %rd53;
	ld.global.f32 	%f38, [%rd54];
	add.s32 	%r82, %r162, %r2;
	mul.wide.u32 	%rd55, %r82, 4;
	add.s64 	%rd56, %rd1, %rd55;
	ld.global.f32 	%f39, [%rd56];
	fma.rn.f32 	%f40, %f1, %f39, %f38;
	st.global.f32 	[%rd56], %f40;
	sub.s32 	%r83, %r3, %r162;
	add.s32 	%r84, %r83, -2;
	mul.wide.u32 	%rd57, %r84, 4;
	add.s64 	%rd58, %rd2, %rd57;
	ld.global.f32 	%f41, [%rd58];
	add.s32 	%r85, %r82, 1;
	mul.wide.u32 	%rd59, %r85, 4;
	add.s64 	%rd60, %rd1, %rd59;
	ld.global.f32 	%f42, [%rd60];
	fma.rn.f32 	%f43, %f1, %f42, %f41;
	st.global.f32 	[%rd60], %f43;
	add.s32 	%r162, %r162, 2;
$L__BB7_12:
	and.b32  	%r86, %r50, 1;
	setp.eq.b32 	%p10, %r86, 1;
	not.pred 	%p11, %p10;
	@%p11 bra 	$L__BB7_27;
	not.b32 	%r87, %r162;
	add.s32 	%r88, %r3, %r87;
	mul.wide.u32 	%rd61, %r88, 4;
	add.s64 	%rd62, %rd2, %rd61;
	ld.global.f32 	%f44, [%rd62];
	add.s32 	%r89, %r162, %r2;
	mul.wide.u32 	%rd63, %r89, 4;
	add.s64 	%rd64, %rd1, %rd63;
	ld.global.f32 	%f45, [%rd64];
	fma.rn.f32 	%f46, %f1, %f45, %f44;
	st.global.f32 	[%rd64], %f46;
	bra.uni 	$L__BB7_27;
$L__BB7_14:
	setp.eq.s32 	%p12, %r50, 0;
	@%p12 bra 	$L__BB7_27;
	mul.lo.s32 	%r9, %r50, %r1;
	add.s32 	%r10, %r9, %r50;
	and.b32  	%r11, %r50, 15;
	setp.lt.u32 	%p13, %r50, 16;
	mov.b32 	%r157, 0;
	@%p13 bra 	$L__BB7_18;
	and.b32  	%r157, %r50, -16;
	add.s32 	%r152, %r10, -8;
	neg.s32 	%r151, %r157;
	add.s32 	%r150, %r9, 7;
$L__BB7_17:
	.pragma "nounroll";
	add.s32 	%r91, %r152, 7;
	mul.wide.u32 	%rd65, %r91, 4;
	add.s64 	%rd66, %rd2, %rd65;
	ld.global.f32 	%f47, [%rd66];
	add.s32 	%r92, %r150, -7;
	mul.wide.u32 	%rd67, %r92, 4;
	add.s64 	%rd68, %rd1, %rd67;
	st.global.f32 	[%rd68], %f47;
	add.s32 	%r93, %r152, 6;
	mul.wide.u32 	%rd69, %r93, 4;
	add.s64 	%rd70, %rd2, %rd69;
	ld.global.f32 	%f48, [%rd70];
	add.s32 	%r94, %r150, -6;
	mul.wide.u32 	%rd71, %r94, 4;
	add.s64 	%rd72, %rd1, %rd71;
	st.global.f32 	[%rd72], %f48;
	add.s32 	%r95, %r152, 5;
	mul.wide.u32 	%rd73, %r95, 4;
	add.s64 	%rd74, %rd2, %rd73;
	ld.global.f32 	%f49, [%rd74];
	add.s32 	%r96, %r150, -5;
	mul.wide.u32 	%rd75, %r96, 4;
	add.s64 	%rd76, %rd1, %rd75;
	st.global.f32 	[%rd76], %f49;
	add.s32 	%r97, %r152, 4;
	mul.wide.u32 	%rd77, %r97, 4;
	add.s64 	%rd78, %rd2, %rd77;
	ld.global.f32 	%f50, [%rd78];
	add.s32 	%r98, %r150, -4;
	mul.wide.u32 	%rd79, %r98, 4;
	add.s64 	%rd80, %rd1, %rd79;
	st.global.f32 	[%rd80], %f50;
	add.s32 	%r99, %r152, 3;
	mul.wide.u32 	%rd81, %r99, 4;
	add.s64 	%rd82, %rd2, %rd81;
	ld.global.f32 	%f51, [%rd82];
	add.s32 	%r100, %r150, -3;
	mul.wide.u32 	%rd83, %r100, 4;
	add.s64 	%rd84, %rd1, %rd83;
	st.global.f32 	[%rd84], %f51;
	add.s32 	%r101, %r152, 2;
	mul.wide.u32 	%rd85, %r101, 4;
	add.s64 	%rd86, %rd2, %rd85;
	ld.global.f32 	%f52, [%rd86];
	add.s32 	%r102, %r150, -2;
	mul.wide.u32 	%rd87, %r102, 4;
	add.s64 	%rd88, %rd1, %rd87;
	st.global.f32 	[%rd88], %f52;
	add.s32 	%r103, %r152, 1;
	mul.wide.u32 	%rd89, %r103, 4;
	add.s64 	%rd90, %rd2, %rd89;
	ld.global.f32 	%f53, [%rd90];
	add.s32 	%r104, %r150, -1;
	mul.wide.u32 	%rd91, %r104, 4;
	add.s64 	%rd92, %rd1, %rd91;
	st.global.f32 	[%rd92], %f53;
	add.s32 	%r105, %r152, -8;
	mul.wide.u32 	%rd93, %r152, 4;
	add.s64 	%rd94, %rd2, %rd93;
	ld.global.f32 	%f54, [%rd94];
	add.s32 	%r106, %r150, 8;
	mul.wide.u32 	%rd95, %r150, 4;
	add.s64 	%rd96, %rd1, %rd95;
	st.global.f32 	[%rd96], %f54;
	add.s32 	%r107, %r152, -1;
	mul.wide.u32 	%rd97, %r107, 4;
	add.s64 	%rd98, %rd2, %rd97;
	ld.global.f32 	%f55, [%rd98];
	add.s32 	%r108, %r150, 1;
	mul.wide.u32 	%rd99, %r108, 4;
	add.s64 	%rd100, %rd1, %rd99;
	st.global.f32 	[%rd100], %f55;
	add.s32 	%r109, %r152, -2;
	mul.wide.u32 	%rd101, %r109, 4;
	add.s64 	%rd102, %rd2, %rd101;
	ld.global.f32 	%f56, [%rd102];
	add.s32 	%r110, %r150, 2;
	mul.wide.u32 	%rd103, %r110, 4;
	add.s64 	%rd104, %rd1, %rd103;
	st.global.f32 	[%rd104], %f56;
	add.s32 	%r111, %r152, -3;
	mul.wide.u32 	%rd105, %r111, 4;
	add.s64 	%rd106, %rd2, %rd105;
	ld.global.f32 	%f57, [%rd106];
	add.s32 	%r112, %r150, 3;
	mul.wide.u32 	%rd107, %r112, 4;
	add.s64 	%rd108, %rd1, %rd107;
	st.global.f32 	[%rd108], %f57;
	add.s32 	%r113, %r152, -4;
	mul.wide.u32 	%rd109, %r113, 4;
	add.s64 	%rd110, %rd2, %rd109;
	ld.global.f32 	%f58, [%rd110];
	add.s32 	%r114, %r150, 4;
	mul.wide.u32 	%rd111, %r114, 4;
	add.s64 	%rd112, %rd1, %rd111;
	st.global.f32 	[%rd112], %f58;
	add.s32 	%r115, %r152, -5;
	mul.wide.u32 	%rd113, %r115, 4;
	add.s64 	%rd114, %rd2, %rd113;
	ld.global.f32 	%f59, [%rd114];
	add.s32 	%r116, %r150, 5;
	mul.wide.u32 	%rd115, %r116, 4;
	add.s64 	%rd116, %rd1, %rd115;
	st.global.f32 	[%rd116], %f59;
	add.s32 	%r117, %r152, -6;
	mul.wide.u32 	%rd117, %r117, 4;
	add.s64 	%rd118, %rd2, %rd117;
	ld.global.f32 	%f60, [%rd118];
	add.s32 	%r118, %r150, 6;
	mul.wide.u32 	%rd119, %r118, 4;
	add.s64 	%rd120, %rd1, %rd119;
	st.global.f32 	[%rd120], %f60;
	add.s32 	%r119, %r152, -7;
	mul.wide.u32 	%rd121, %r119, 4;
	add.s64 	%rd122, %rd2, %rd121;
	ld.global.f32 	%f61, [%rd122];
	add.s32 	%r120, %r150, 7;
	mul.wide.u32 	%rd123, %r120, 4;
	add.s64 	%rd124, %rd1, %rd123;
	st.global.f32 	[%rd124], %f61;
	mul.wide.u32 	%rd125, %r105, 4;
	add.s64 	%rd126, %rd2, %rd125;
	ld.global.f32 	%f62, [%rd126];
	mul.wide.u32 	%rd127, %r106, 4;
	add.s64 	%rd128, %rd1, %rd127;
	st.global.f32 	[%rd128], %f62;
	add.s32 	%r152, %r152, -16;
	add.s32 	%r151, %r151, 16;
	add.s32 	%r150, %r150, 16;
	setp.eq.s32 	%p14, %r151, 0;
	@%p14 bra 	$L__BB7_18;
	bra.uni 	$L__BB7_17;
$L__BB7_18:
	setp.eq.s32 	%p15, %r11, 0;
	@%p15 bra 	$L__BB7_27;
	and.b32  	%r29, %r50, 7;
	setp.lt.u32 	%p16, %r11, 8;
	@%p16 bra 	$L__BB7_21;
	not.b32 	%r121, %r157;
	add.s32 	%r122, %r10, %r121;
	mul.wide.u32 	%rd129, %r122, 4;
	add.s64 	%rd130, %rd2, %rd129;
	ld.global.f32 	%f63, [%rd130];
	add.s32 	%r123, %r157, %r9;
	mul.wide.u32 	%rd131, %r123, 4;
	add.s64 	%rd132, %rd1, %rd131;
	st.global.f32 	[%rd132], %f63;
	sub.s32 	%r124, %r10, %r157;
	add.s32 	%r125, %r124, -2;
	mul.wide.u32 	%rd133, %r125, 4;
	add.s64 	%rd134, %rd2, %rd133;
	ld.global.f32 	%f64, [%rd134];
	add.s32 	%r126, %r123, 1;
	mul.wide.u32 	%rd135, %r126, 4;
	add.s64 	%rd136, %rd1, %rd135;
	st.global.f32 	[%rd136], %f64;
	add.s32 	%r127, %r124, -3;
	mul.wide.u32 	%rd137, %r127, 4;
	add.s64 	%rd138, %rd2, %rd137;
	ld.global.f32 	%f65, [%rd138];
	add.s32 	%r128, %r123, 2;
	mul.wide.u32 	%rd139, %r128, 4;
	add.s64 	%rd140, %rd1, %rd139;
	st.global.f32 	[%rd140], %f65;
	add.s32 	%r129, %r124, -4;
	mul.wide.u32 	%rd141, %r129, 4;
	add.s64 	%rd142, %rd2, %rd141;
	ld.global.f32 	%f66, [%rd142];
	add.s32 	%r130, %r123, 3;
	mul.wide.u32 	%rd143, %r130, 4;
	add.s64 	%rd144, %rd1, %rd143;
	st.global.f32 	[%rd144], %f66;
	add.s32 	%r131, %r124, -5;
	mul.wide.u32 	%rd145, %r131, 4;
	add.s64 	%rd146, %rd2, %rd145;
	ld.global.f32 	%f67, [%rd146];
	add.s32 	%r132, %r123, 4;
	mul.wide.u32 	%rd147, %r132, 4;
	add.s64 	%rd148, %rd1, %rd147;
	st.global.f32 	[%rd148], %f67;
	add.s32 	%r133, %r124, -6;
	mul.wide.u32 	%rd149, %r133, 4;
	add.s64 	%rd150, %rd2, %rd149;
	ld.global.f32 	%f68, [%rd150];
	add.s32 	%r134, %r123, 5;
	mul.wide.u32 	%rd151, %r134, 4;
	add.s64 	%rd152, %rd1, %rd151;
	st.global.f32 	[%rd152], %f68;
	add.s32 	%r135, %r124, -7;
	mul.wide.u32 	%rd153, %r135, 4;
	add.s64 	%rd154, %rd2, %rd153;
	ld.global.f32 	%f69, [%rd154];
	add.s32 	%r136, %r123, 6;
	mul.wide.u32 	%rd155, %r136, 4;
	add.s64 	%rd156, %rd1, %rd155;
	st.global.f32 	[%rd156], %f69;
	add.s32 	%r137, %r124, -8;
	mul.wide.u32 	%rd157, %r137, 4;
	add.s64 	%rd158, %rd2, %rd157;
	ld.global.f32 	%f70, [%rd158];
	add.s32 	%r138, %r123, 7;
	mul.wide.u32 	%rd159, %r138, 4;
	add.s64 	%rd160, %rd1, %rd159;
	st.global.f32 	[%rd160], %f70;
	add.s32 	%r157, %r157, 8;
$L__BB7_21:
	setp.eq.s32 	%p17, %r29, 0;
	@%p17 bra 	$L__BB7_27;
	and.b32  	%r32, %r50, 3;
	setp.lt.u32 	%p18, %r29, 4;
	@%p18 bra 	$L__BB7_24;
	not.b32 	%r139, %r157;
	add.s32 	%r140, %r10, %r139;
	mul.wide.u32 	%rd161, %r140, 4;
	add.s64 	%rd162, %rd2, %rd161;
	ld.global.f32 	%f71, [%rd162];
	add.s32 	%r141, %r157, %r9;
	mul.wide.u32 	%rd163, %r141, 4;
	add.s64 	%rd164, %rd1, %rd163;
	st.global.f32 	[%rd164], %f71;
	sub.s32 	%r142, %r10, %r157;
	add.s32 	%r143, %r142, -2;
	mul.wide.u32 	%rd165, %r143, 4;
	add.s64 	%rd166, %rd2, %rd165;
	ld.global.f32 	%f72, [%rd166];
	add.s32 	%r144, %r141, 1;
	mul.wide.u32 	%rd167, %r144, 4;
	add.s64 	%rd168, %rd1, %rd167;
	st.global.f32 	[%rd168], %f72;
	add.s32 	%r145, %r142, -3;
	mul.wide.u32 	%rd169, %r145, 4;
	add.s64 	%rd170, %rd2, %rd169;
	ld.global.f32 	%f73, [%rd170];
	add.s32 	%r146, %r141, 2;
	mul.wide.u32 	%rd171, %r146, 4;
	add.s64 	%rd172, %rd1, %rd171;
	st.global.f32 	[%rd172], %f73;
	add.s32 	%r147, %r142, -4;
	mul.wide.u32 	%rd173, %r147, 4;
	add.s64 	%rd174, %rd2, %rd173;
	ld.global.f32 	%f74, [%rd174];
	add.s32 	%r148, %r141, 3;
	mul.wide.u32 	%rd175, %r148, 4;
	add.s64 	%rd176, %rd1, %rd175;
	st.global.f32 	[%rd176], %f74;
	add.s32 	%r157, %r157, 4;
$L__BB7_24:
	setp.eq.s32 	%p19, %r32, 0;
	@%p19 bra 	$L__BB7_27;
	add.s32 	%r161, %r157, %r9;
	mad.lo.s32 	%r149, %r50, %r1, %r50;
	sub.s32 	%r160, %r149, %r157;
	neg.s32 	%r159, %r32;
$L__BB7_26:
	.pragma "nounroll";
	add.s32 	%r160, %r160, -1;
	mul.wide.u32 	%rd177, %r160, 4;
	add.s64 	%rd178, %rd2, %rd177;
	ld.global.f32 	%f75, [%rd178];
	mul.wide.u32 	%rd179, %r161, 4;
	add.s64 	%rd180, %rd1, %rd179;
	st.global.f32 	[%rd180], %f75;
	add.s32 	%r161, %r161, 1;
	add.s32 	%r159, %r159, 1;
	setp.eq.s32 	%p20, %r159, 0;
	@%p20 bra 	$L__BB7_27;
	bra.uni 	$L__BB7_26;
$L__BB7_27:
	ret;

}


// ===== COMPILED SASS (sm_100) =====

	.target	sm_100

	.elftype	@"ET_EXEC"


//--------------------- .note.nv.tkinfo           --------------------------
	.section	.note.nv.tkinfo,"",@"SHT_NOTE"
	.sectionflags	@"SHF_NOTE_NV_TKINFO"
	.tkinfo
        /*0018*/ 	.word	0x00000002
        /*0030*/ 	.string	""
        /*0030*/ 	.string	"ptxas"
        /*0030*/ 	.string	"Cuda compilation tools, release 13.0, V13.0.88"
        /*0030*/ 	.string	"Build cuda_13.0.r13.0/compiler.36424714_0"
        /*0030*/ 	.string	"-arch sm_100 -m 64 "



//--------------------- .note.nv.cuinfo           --------------------------
	.section	.note.nv.cuinfo,"",@"SHT_NOTE"
	.sectionflags	@"SHF_NOTE_NV_CUINFO"
        /*0018*/ 	.short	0x0002
        /*001a*/ 	.short	0x0064
        /*001c*/ 	.short	0x0082
	.zero		2


//--------------------- .nv.info                  --------------------------
	.section	.nv.info,"",@"SHT_CUDA_INFO"
	.align	4


	//----- nvinfo : EIATTR_REGCOUNT
	.align		4
        /*0000*/ 	.byte	0x04, 0x2f
        /*0002*/ 	.short	(.L_1 - .L_0)
	.align		4
.L_0:
        /*0004*/ 	.word	index@(u8_to_f32)
        /*0008*/ 	.word	0x0000000a


	//----- nvinfo : EIATTR_FRAME_SIZE
	.align		4
.L_1:
        /*000c*/ 	.byte	0x04, 0x11
        /*000e*/ 	.short	(.L_3 - .L_2)
	.align		4
.L_2:
        /*0010*/ 	.word	index@(u8_to_f32)
        /*0014*/ 	.word	0x00000000


	//----- nvinfo : EIATTR_REGCOUNT
	.align		4
.L_3:
        /*0018*/ 	.byte	0x04, 0x2f
        /*001a*/ 	.short	(.L_5 - .L_4)
	.align		4
.L_4:
        /*001c*/ 	.word	index@(u8_to_one_hot_f32)
        /*0020*/ 	.word	0x0000000c


	//----- nvinfo : EIATTR_FRAME_SIZE
	.align		4
.L_5:
        /*0024*/ 	.byte	0x04, 0x11
        /*0026*/ 	.short	(.L_7 - .L_6)
	.align		4
.L_6:
        /*0028*/ 	.word	index@(u8_to_one_hot_f32)
        /*002c*/ 	.word	0x00000000


	//----- nvinfo : EIATTR_REGCOUNT
	.align		4
.L_7:
        /*0030*/ 	.byte	0x04, 0x2f
        /*0032*/ 	.short	(.L_9 - .L_8)
	.align		4
.L_8:
        /*0034*/ 	.word	index@(add)
        /*0038*/ 	.word	0x0000000c


	//----- nvinfo : EIATTR_FRAME_SIZE
	.align		4
.L_9:
        /*003c*/ 	.byte	0x04, 0x11
        /*003e*/ 	.short	(.L_11 - .L_10)
	.align		4
.L_10:
        /*0040*/ 	.word	index@(add)
        /*0044*/ 	.word	0x00000000


	//----- nvinfo : EIATTR_REGCOUNT
	.align		4
.L_11:
        /*0048*/ 	.byte	0x04, 0x2f
        /*004a*/ 	.short	(.L_13 - .L_12)
	.align		4
.L_12:
        /*004c*/ 	.word	index@(cross_entropy_forward)
        /*0050*/ 	.word	0x00000020


	//----- nvinfo : EIATTR_FRAME_SIZE
	.align		4
.L_13:
        /*0054*/ 	.byte	0x04, 0x11
        /*0056*/ 	.short	(.L_15 - .L_14)
	.align		4
.L_14:
        /*0058*/ 	.word	index@(cross_entropy_forward)
        /*005c*/ 	.word	0x00000000


	//----- nvinfo : EIATTR_REGCOUNT
	.align		4
.L_15:
        /*0060*/ 	.byte	0x04, 0x2f
        /*0062*/ 	.short	(.L_17 - .L_16)
	.align		4
.L_16:
        /*0064*/ 	.word	index@(cross_entropy_backward)
        /*0068*/ 	.word	0x00000010


	//----- nvinfo : EIATTR_FRAME_SIZE
	.align		4
.L_17:
        /*006c*/ 	.byte	0x04, 0x11
        /*006e*/ 	.short	(.L_19 - .L_18)
	.align		4
.L_18:
        /*0070*/ 	.word	index@(cross_entropy_backward)
        /*0074*/ 	.word	0x00000000


	//----- nvinfo : EIATTR_REGCOUNT
	.align		4
.L_19:
        /*0078*/ 	.byte	0x04, 0x2f
        /*007a*/ 	.short	(.L_21 - .L_20)
	.align		4
.L_20:
        /*007c*/ 	.word	index@(reduce_sum_partial)
        /*0080*/ 	.word	0x0000000c


	//----- nvinfo : EIATTR_FRAME_SIZE
	.align		4
.L_21:
        /*0084*/ 	.byte	0x04, 0x11
        /*0086*/ 	.short	(.L_23 - .L_22)
	.align		4
.L_22:
        /*0088*/ 	.word	index@(reduce_sum_partial)
        /*008c*/ 	.word	0x00000000


	//----- nvinfo : EIATTR_REGCOUNT
	.align		4
.L_23:
        /*0090*/ 	.byte	0x04, 0x2f
        /*0092*/ 	.short	(.L_25 - .L_24)
	.align		4
.L_24:
        /*0094*/ 	.word	index@(reduce_sum_final)
        /*0098*/ 	.word	0x00000012


	//----- nvinfo : EIATTR_FRAME_SIZE
	.align		4
.L_25:
        /*009c*/ 	.byte	0x04, 0x11
        /*009e*/ 	.short	(.L_27 - .L_26)
	.align		4
.L_26:
        /*00a0*/ 	.word	index@(reduce_sum_final)
        /*00a4*/ 	.word	0x00000000


	//----- nvinfo : EIATTR_REGCOUNT
	.align		4
.L_27:
        /*00a8*/ 	.byte	0x04, 0x2f
        /*00aa*/ 	.short	(.L_29 - .L_28)
	.align		4
.L_28:
        /*00ac*/ 	.word	index@(reverse_conv_filter)
        /*00b0*/ 	.word	0x00000020


	//----- nvinfo : EIATTR_FRAME_SIZE
	.align		4
.L_29:
        /*00b4*/ 	.byte	0x04, 0x11
        /*00b6*/ 	.short	(.L_31 - .L_30)
	.align		4
.L_30:
        /*00b8*/ 	.word	index@(reverse_conv_filter)
        /*00bc*/ 	.word	0x00000000


	//----- nvinfo : EIATTR_MIN_STACK_SIZE
	.align		4
.L_31:
        /*00c0*/ 	.byte	0x04, 0x12
        /*00c2*/ 	.short	(.L_33 - .L_32)
	.align		4
.L_32:
        /*00c4*/ 	.word	index@(reverse_conv_filter)
        /*00c8*/ 	.word	0x00000000


	//----- nvinfo : EIATTR_MIN_STACK_SIZE
	.align		4
.L_33:
        /*00cc*/ 	.byte	0x04, 0x12
        /*00ce*/ 	.short	(.L_35 - .L_34)
	.align		4
.L_34:
        /*00d0*/ 	.word	index@(reduce_sum_final)
        /*00d4*/ 	.word	0x00000000


	//----- nvinfo : EIATTR_MIN_STACK_SIZE
	.align		4
.L_35:
        /*00d8*/ 	.byte	0x04, 0x12
        /*00da*/ 	.short	(.L_37 - .L_36)
	.align		4
.L_36:
        /*00dc*/ 	.word	index@(reduce_sum_partial)
        /*00e0*/ 	.word	0x00000000


	//----- nvinfo : EIATTR_MIN_STACK_SIZE
	.align		4
.L_37:
        /*00e4*/ 	.byte	0x04, 0x12
        /*00e6*/ 	.short	(.L_39 - .L_38)
	.align		4
.L_38:
        /*00e8*/ 	.word	index@(cross_entropy_backward)
        /*00ec*/ 	.word	0x00000000


	//----- nvinfo : EIATTR_MIN_STACK_SIZE
	.align		4
.L_39:
        /*00f0*/ 	.byte	0x04, 0x12
        /*00f2*/ 	.short	(.L_41 - .L_40)
	.align		4
.L_40:
        /*00f4*/ 	.word	index@(cross_entropy_forward)
        /*00f8*/ 	.word	0x00000000


	//----- nvinfo : EIATTR_MIN_STACK_SIZE
	.align		4
.L_41:
        /*00fc*/ 	.byte	0x04, 0x12
        /*00fe*/ 	.short	(.L_43 - .L_42)
	.align		4
.L_42:
        /*0100*/ 	.word	index@(add)
        /*0104*/ 	.word	0x00000000


	//----- nvinfo : EIATTR_MIN_STACK_SIZE
	.align		4
.L_43:
        /*0108*/ 	.byte	0x04, 0x12
        /*010a*/ 	.short	(.L_45 - .L_44)
	.align		4
.L_44:
        /*010c*/ 	.word	index@(u8_to_one_hot_f32)
        /*0110*/ 	.word	0x00000000


	//----- nvinfo : EIATTR_MIN_STACK_SIZE
	.align		4
.L_45:
        /*0114*/ 	.byte	0x04, 0x12
        /*0116*/ 	.short	(.L_47 - .L_46)
	.align		4
.L_46:
        /*0118*/ 	.word	index@(u8_to_f32)
        /*011c*/ 	.word	0x00000000
.L_47:


//--------------------- .nv.compat                --------------------------
	.section	.nv.compat,"",@"SHT_CUDA_COMPAT_INFO"
	.align	4
        /*0000*/ 	.byte	0x02, 0x09, 0x00, 0x00, 0x02, 0x02, 0x01, 0x00, 0x02, 0x05, 0x05, 0x00, 0x03, 0x07, 0x01, 0x01
        /*0010*/ 	.byte	0x02, 0x03, 0x00, 0x00, 0x02, 0x06, 0x01, 0x00, 0x04, 0x0b, 0x08, 0x00, 0x01, 0x00, 0x00, 0x00
        /*0020*/ 	.byte	0x00, 0x00, 0x00, 0x00


//--------------------- .nv.info.reverse_conv_filter --------------------------
	.section	.nv.info.reverse_conv_filter,"",@"SHT_CUDA_INFO"
	.sectionflags	@""
	.align	4


	//----- nvinfo : EIATTR_CUDA_API_VERSION
	.align		4
        /*0000*/ 	.byte	0x04, 0x37
        /*0002*/ 	.short	(.L_49 - .L_48)
.L_48:
        /*0004*/ 	.word	0x00000082


	//----- nvinfo : EIATTR_KPARAM_INFO
	.align		4
.L_49:
        /*0008*/ 	.byte	0x04, 0x17
        /*000a*/ 	.short	(.L_51 - .L_50)
.L_50:
        /*000c*/ 	.word	0x00000000
        /*0010*/ 	.short	0x0004
        /*0012*/ 	.short	0x001c
        /*0014*/ 	.byte	0x00, 0xf0, 0x11, 0x00


	//----- nvinfo : EIATTR_KPARAM_INFO
	.align		4
.L_51:
        /*0018*/ 	.byte	0x04, 0x17
        /*001a*/ 	.short	(.L_53 - .L_52)
.L_52:
        /*001c*/ 	.word	0x00000000
        /*0020*/ 	.short	0x0003
        /*0022*/ 	.short	0x0018
        /*0024*/ 	.byte	0x00, 0xf0, 0x11, 0x00


	//----- nvinfo : EIATTR_KPARAM_INFO
	.align		4
.L_53:
        /*0028*/ 	.byte	0x04, 0x17
        /*002a*/ 	.short	(.L_55 - .L_54)
.L_54:
        /*002c*/ 	.word	0x00000000
        /*0030*/ 	.short	0x0002
        /*0032*/ 	.short	0x0010
        /*0034*/ 	.byte	0x00, 0xf5, 0x21, 0x00


	//----- nvinfo : EIATTR_KPARAM_INFO
	.align		4
.L_55:
        /*0038*/ 	.byte	0x04, 0x17
        /*003a*/ 	.short	(.L_57 - .L_56)
.L_56:
        /*003c*/ 	.word	0x00000000
        /*0040*/ 	.short	0x0001
        /*0042*/ 	.short	0x0008
        /*0044*/ 	.byte	0x00, 0xf0, 0x11, 0x00


	//----- nvinfo : EIATTR_KPARAM_INFO
	.align		4
.L_57:
        /*0048*/ 	.byte	0x04, 0x17
        /*004a*/ 	.short	(.L_59 - .L_58)
.L_58:
        /*004c*/ 	.word	0x00000000
        /*0050*/ 	.short	0x0000
        /*0052*/ 	.short	0x0000
        /*0054*/ 	.byte	0x00, 0xf5, 0x21, 0x00


	//----- nvinfo : EIATTR_SPARSE_MMA_MASK
	.align		4
.L_59:
        /*0058*/ 	.byte	0x03, 0x50
        /*005a*/ 	.short	0x0000


	//----- nvinfo : EIATTR_MAXREG_COUNT
	.align		4
        /*005c*/ 	.byte	0x03, 0x1b
        /*005e*/ 	.short	0x00ff


	//----- nvinfo : EIATTR_MERCURY_ISA_VERSION
	.align		4
        /*0060*/ 	.byte	0x03, 0x5f
        /*0062*/ 	.short	0x0101


	//----- nvinfo : EIATTR_VRC_CTA_INIT_COUNT
	.align		4
        /*0064*/ 	.byte	0x02, 0x4a
	.zero		1
	.zero		1


	//----- nvinfo : EIATTR_EXIT_INSTR_OFFSETS
	.align		4
        /*0068*/ 	.byte	0x04, 0x1c
        /*006a*/ 	.short	(.L_61 - .L_60)


	//   ....[0]....
.L_60:
        /*006c*/ 	.word	0x00000070


	//   ....[1]....
        /*0070*/ 	.word	0x000000e0


	//   ....[2]....
        /*0074*/ 	.word	0x000005f0


	//   ....[3]....
        /*0078*/ 	.word	0x000008a0


	//   ....[4]....
        /*007c*/ 	.word	0x00000a30


	//   ....[5]....
        /*0080*/ 	.word	0x00000af0


	//   ....[6]....
        /*0084*/ 	.word	0x00000b20


	//   ....[7]....
        /*0088*/ 	.word	0x00001220


	//   ....[8]....
        /*008c*/ 	.word	0x000015d0


	//   ....[9]....
        /*0090*/ 	.word	0x000017f0


	//   ....[10]....
        /*0094*/ 	.word	0x000018d0


	//----- nvinfo : EIATTR_CBANK_PARAM_SIZE
	.align		4
.L_61:
        /*0098*/ 	.byte	0x03, 0x19
        /*009a*/ 	.short	0x0020


	//----- nvinfo : EIATTR_PARAM_CBANK
	.align		4
        /*009c*/ 	.byte	0x04, 0x0a
        /*009e*/ 	.short	(.L_63 - .L_62)
	.align		4
.L_62:
        /*00a0*/ 	.word	index@(.nv.constant0.reverse_conv_filter)
        /*00a4*/ 	.short	0x0380
        /*00a6*/ 	.short	0x0020


	//----- nvinfo : EIATTR_SW_WAR
	.align		4
.L_63:
        /*00a8*/ 	.byte	0x04, 0x36
        /*00aa*/ 	.short	(.L_65 - .L_64)
.L_64:
        /*00ac*/ 	.word	0x00000008
.L_65:


//--------------------- .nv.info.reduce_sum_final --------------------------
	.section	.nv.info.reduce_sum_final,"",@"SHT_CUDA_INFO"
	.sectionflags	@""
	.align	4


	//----- nvinfo : EIATTR_CUDA_API_VERSION
	.align		4
        /*0000*/ 	.byte	0x04, 0x37
        /*0002*/ 	.short	(.L_67 - .L_66)
.L_66:
        /*0004*/ 	.word	0x00000082


	//----- nvinfo : EIATTR_KPARAM_INFO
	.align		4
.L_67:
        /*0008*/ 	.byte	0x04, 0x17
        /*000a*/ 	.short	(.L_69 - .L_68)
.L_68:
        /*000c*/ 	.word	0x00000000
        /*0010*/ 	.short	0x0002
        /*0012*/ 	.short	0x0010
        /*0014*/ 	.byte	0x00, 0xf0, 0x11, 0x00


	//----- nvinfo : EIATTR_KPARAM_INFO
	.align		4
.L_69:
        /*0018*/ 	.byte	0x04, 0x17
        /*001a*/ 	.short	(.L_71 - .L_70)
.L_70:
        /*001c*/ 	.word	0x00000000
        /*0020*/ 	.short	0x0001
        /*0022*/ 	.short	0x0008
        /*0024*/ 	.byte	0x00, 0xf5, 0x21, 0x00


	//----- nvinfo : EIATTR_KPARAM_INFO
	.align		4
.L_71:
        /*0028*/ 	.byte	0x04, 0x17
        /*002a*/ 	.short	(.L_73 - .L_72)
.L_72:
        /*002c*/ 	.word	0x00000000
        /*0030*/ 	.short	0x0000
        /*0032*/ 	.short	0x0000
        /*0034*/ 	.byte	0x00, 0xf5, 0x21, 0x00


	//----- nvinfo : EIATTR_SPARSE_MMA_MASK
	.align		4
.L_73:
        /*0038*/ 	.byte	0x03, 0x50
        /*003a*/ 	.short	0x0000


	//----- nvinfo : EIATTR_MAXREG_COUNT
	.align		4
        /*003c*/ 	.byte	0x03, 0x1b
        /*003e*/ 	.short	0x00ff


	//----- nvinfo : EIATTR_MERCURY_ISA_VERSION
	.align		4
        /*0040*/ 	.byte	0x03, 0x5f
        /*0042*/ 	.short	0x0101


	//----- nvinfo : EIATTR_VRC_CTA_INIT_COUNT
	.align		4
        /*0044*/ 	.byte	0x02, 0x4a
	.zero		1
	.zero		1


	//----- nvinfo : EIATTR_EXIT_INSTR_OFFSETS
	.align		4
        /*0048*/ 	.byte	0x04, 0x1c
        /*004a*/ 	.short	(.L_75 - .L_74)


	//   ....[0]....
.L_74:
        /*004c*/ 	.word	0x00000060


	//   ....[1]....
        /*0050*/ 	.word	0x000004d0


	//   ....[2]....
        /*0054*/ 	.word	0x000006d0


	//   ....[3]....
        /*0058*/ 	.word	0x00000810


	//   ....[4]....
        /*005c*/ 	.word	0x000008d0


	//----- nvinfo : EIATTR_CBANK_PARAM_SIZE
	.align		4
.L_75:
        /*0060*/ 	.byte	0x03, 0x19
        /*0062*/ 	.short	0x0014


	//----- nvinfo : EIATTR_PARAM_CBANK
	.align		4
        /*0064*/ 	.byte	0x04, 0x0a
        /*0066*/ 	.short	(.L_77 - .L_76)
	.align		4
.L_76:
        /*0068*/ 	.word	index@(.nv.constant0.reduce_sum_final)
        /*006c*/ 	.short	0x0380
        /*006e*/ 	.short	0x0014


	//----- nvinfo : EIATTR_SW_WAR
	.align		4
.L_77:
        /*0070*/ 	.byte	0x04, 0x36
        /*0072*/ 	.short	(.L_79 - .L_78)
.L_78:
        /*0074*/ 	.word	0x00000008
.L_79:


//--------------------- .nv.info.reduce_sum_partial --------------------------
	.section	.nv.info.reduce_sum_partial,"",@"SHT_CUDA_INFO"
	.sectionflags	@""
	.align	4


	//----- nvinfo : EIATTR_CUDA_API_VERSION
	.align		4
        /*0000*/ 	.byte	0x04, 0x37
        /*0002*/ 	.short	(.L_81 - .L_80)
.L_80:
        /*0004*/ 	.word	0x00000082


	//----- nvinfo : EIATTR_KPARAM_INFO
	.align		4
.L_81:
        /*0008*/ 	.byte	0x04, 0x17
        /*000a*/ 	.short	(.L_83 - .L_82)
.L_82:
        /*000c*/ 	.word	0x00000000
        /*0010*/ 	.short	0x0002
        /*0012*/ 	.short	0x0010
        /*0014*/ 	.byte	0x00, 0xf0, 0x11, 0x00


	//----- nvinfo : EIATTR_KPARAM_INFO
	.align		4
.L_83:
        /*0018*/ 	.byte	0x04, 0x17
        /*001a*/ 	.short	(.L_85 - .L_84)
.L_84:
        /*001c*/ 	.word	0x00000000
        /*0020*/ 	.short	0x0001
        /*0022*/ 	.short	0x0008
        /*0024*/ 	.byte	0x00, 0xf5, 0x21, 0x00


	//----- nvinfo : EIATTR_KPARAM_INFO
	.align		4
.L_85:
        /*0028*/ 	.byte	0x04, 0x17
        /*002a*/ 	.short	(.L_87 - .L_86)
.L_86:
        /*002c*/ 	.word	0x00000000
        /*0030*/ 	.short	0x0000
        /*0032*/ 	.short	0x0000
        /*0034*/ 	.byte	0x00, 0xf5, 0x21, 0x00


	//----- nvinfo : EIATTR_SPARSE_MMA_MASK
	.align		4
.L_87:
        /*0038*/ 	.byte	0x03, 0x50
        /*003a*/ 	.short	0x0000


	//----- nvinfo : EIATTR_MAXREG_COUNT
	.align		4
        /*003c*/ 	.byte	0x03, 0x1b
        /*003e*/ 	.short	0x00ff


	//----- nvinfo : EIATTR_NUM_BARRIERS
	.align		4
        /*0040*/ 	.byte	0x02, 0x4c
        /*0042*/ 	.byte	0x01
	.zero		1


	//----- nvinfo : EIATTR_MERCURY_ISA_VERSION
	.align		4
        /*0044*/ 	.byte	0x03, 0x5f
        /*0046*/ 	.short	0x0101


	//----- nvinfo : EIATTR_VRC_CTA_INIT_COUNT
	.align		4
        /*0048*/ 	.byte	0x02, 0x4a
	.zero		1
	.zero		1


	//----- nvinfo : EIATTR_EXIT_INSTR_OFFSETS
	.align		4
        /*004c*/ 	.byte	0x04, 0x1c
        /*004e*/ 	.short	(.L_89 - .L_88)


	//   ....[0]....
.L_88:
        /*0050*/ 	.word	0x000002f0


	//   ....[1]....
        /*0054*/ 	.word	0x00000370


	//----- nvinfo : EIATTR_CRS_STACK_SIZE
	.align		4
.L_89:
        /*0058*/ 	.byte	0x04, 0x1e
        /*005a*/ 	.short	(.L_91 - .L_90)
.L_90:
        /*005c*/ 	.word	0x00000000


	//----- nvinfo : EIATTR_CBANK_PARAM_SIZE
	.align		4
.L_91:
        /*0060*/ 	.byte	0x03, 0x19
        /*0062*/ 	.short	0x0014


	//----- nvinfo : EIATTR_PARAM_CBANK
	.align		4
        /*0064*/ 	.byte	0x04, 0x0a
        /*0066*/ 	.short	(.L_93 - .L_92)
	.align		4
.L_92:
        /*0068*/ 	.word	index@(.nv.constant0.reduce_sum_partial)
        /*006c*/ 	.short	0x0380
        /*006e*/ 	.short	0x0014


	//----- nvinfo : EIATTR_SW_WAR
	.align		4
.L_93:
        /*0070*/ 	.byte	0x04, 0x36
        /*0072*/ 	.short	(.L_95 - .L_94)
.L_94:
        /*0074*/ 	.word	0x00000008
.L_95:


//--------------------- .nv.info.cross_entropy_backward --------------------------
	.section	.nv.info.cross_entropy_backward,"",@"SHT_CUDA_INFO"
	.sectionflags	@""
	.align	4


	//----- nvinfo : EIATTR_CUDA_API_VERSION
	.align		4
        /*0000*/ 	.byte	0x04, 0x37
        /*0002*/ 	.short	(.L_97 - .L_96)
.L_96:
        /*0004*/ 	.word	0x00000082


	//----- nvinfo : EIATTR_KPARAM_INFO
	.align		4
.L_97:
        /*0008*/ 	.byte	0x04, 0x17
        /*000a*/ 	.short	(.L_99 - .L_98)
.L_98:
        /*000c*/ 	.word	0x00000000
        /*0010*/ 	.short	0x0004
        /*0012*/ 	.short	0x0020
        /*0014*/ 	.byte	0x00, 0xf0, 0x11, 0x00


	//----- nvinfo : EIATTR_KPARAM_INFO
	.align		4
.L_99:
        /*0018*/ 	.byte	0x04, 0x17
        /*001a*/ 	.short	(.L_101 - .L_100)
.L_100:
        /*001c*/ 	.word	0x00000000
        /*0020*/ 	.short	0x0003
        /*0022*/ 	.short	0x0018
        /*0024*/ 	.byte	0x00, 0xf5, 0x21, 0x00


	//----- nvinfo : EIATTR_KPARAM_INFO
	.align		4
.L_101:
        /*0028*/ 	.byte	0x04, 0x17
        /*002a*/ 	.short	(.L_103 - .L_102)
.L_102:
        /*002c*/ 	.word	0x00000000
        /*0030*/ 	.short	0x0002
        /*0032*/ 	.short	0x0010
        /*0034*/ 	.byte	0x00, 0xf5, 0x21, 0x00


	//----- nvinfo : EIATTR_KPARAM_INFO
	.align		4
.L_103:
        /*0038*/ 	.byte	0x04, 0x17
        /*003a*/ 	.short	(.L_105 - .L_104)
.L_104:
        /*003c*/ 	.word	0x00000000
        /*0040*/ 	.short	0x0001
        /*0042*/ 	.short	0x0008
        /*0044*/ 	.byte	0x00, 0xf5, 0x21, 0x00


	//----- nvinfo : EIATTR_KPARAM_INFO
	.align		4
.L_105:
        /*0048*/ 	.byte	0x04, 0x17
        /*004a*/ 	.short	(.L_107 - .L_106)
.L_106:
        /*004c*/ 	.word	0x00000000
        /*0050*/ 	.short	0x0000
        /*0052*/ 	.short	0x0000
        /*0054*/ 	.byte	0x00, 0xf5, 0x21, 0x00


	//----- nvinfo : EIATTR_SPARSE_MMA_MASK
	.align		4
.L_107:
        /*0058*/ 	.byte	0x03, 0x50
        /*005a*/ 	.short	0x0000


	//----- nvinfo : EIATTR_MAXREG_COUNT
	.align		4
        /*005c*/ 	.byte	0x03, 0x1b
        /*005e*/ 	.short	0x00ff


	//----- nvinfo : EIATTR_MERCURY_ISA_VERSION
	.align		4
        /*0060*/ 	.byte	0x03, 0x5f
        /*0062*/ 	.short	0x0101


	//----- nvinfo : EIATTR_VRC_CTA_INIT_COUNT
	.align		4
        /*0064*/ 	.byte	0x02, 0x4a
	.zero		1
	.zero		1


	//----- nvinfo : EIATTR_EXIT_INSTR_OFFSETS
	.align		4
        /*0068*/ 	.byte	0x04, 0x1c
        /*006a*/ 	.short	(.L_109 - .L_108)


	//   ....[0]....
.L_108:
        /*006c*/ 	.word	0x00000070


	//   ....[1]....
        /*0070*/ 	.word	0x00000160


	//----- nvinfo : EIATTR_CBANK_PARAM_SIZE
	.align		4
.L_109:
        /*0074*/ 	.byte	0x03, 0x19
        /*0076*/ 	.short	0x0024


	//----- nvinfo : EIATTR_PARAM_CBANK
	.align		4
        /*0078*/ 	.byte	0x04, 0x0a
        /*007a*/ 	.short	(.L_111 - .L_110)
	.align		4
.L_110:
        /*007c*/ 	.word	index@(.nv.constant0.cross_entropy_backward)
        /*0080*/ 	.short	0x0380
        /*0082*/ 	.short	0x0024


	//----- nvinfo : EIATTR_SW_WAR
	.align		4
.L_111:
        /*0084*/ 	.byte	0x04, 0x36
        /*0086*/ 	.short	(.L_113 - .L_112)
.L_112:
        /*0088*/ 	.word	0x00000008
.L_113:


//--------------------- .nv.info.cross_entropy_forward --------------------------
	.section	.nv.info.cross_entropy_forward,"",@"SHT_CUDA_INFO"
	.sectionflags	@""
	.align	4


	//----- nvinfo : EIATTR_CUDA_API_VERSION
	.align		4
        /*0000*/ 	.byte	0x04, 0x37
        /*0002*/ 	.short	(.L_115 - .L_114)
.L_114:
        /*0004*/ 	.word	0x00000082


	//----- nvinfo : EIATTR_KPARAM_INFO
	.align		4
.L_115:
        /*0008*/ 	.byte	0x04, 0x17
        /*000a*/ 	.short	(.L_117 - .L_116)
.L_116:
        /*000c*/ 	.word	0x00000000
        /*0010*/ 	.short	0x0004
        /*0012*/ 	.short	0x0018
        /*0014*/ 	.byte	0x00, 0xf5, 0x21, 0x00


	//----- nvinfo : EIATTR_KPARAM_INFO
	.align		4
.L_117:
        /*0018*/ 	.byte	0x04, 0x17
        /*001a*/ 	.short	(.L_119 - .L_118)
.L_118:
        /*001c*/ 	.word	0x00000000
        /*0020*/ 	.short	0x0003
        /*0022*/ 	.short	0x0010
        /*0024*/ 	.byte	0x00, 0xf5, 0x21, 0x00


	//----- nvinfo : EIATTR_KPARAM_INFO
	.align		4
.L_119:
        /*0028*/ 	.byte	0x04, 0x17
        /*002a*/ 	.short	(.L_121 - .L_120)
.L_120:
        /*002c*/ 	.word	0x00000000
        /*0030*/ 	.short	0x0002
        /*0032*/ 	.short	0x0008
        /*0034*/ 	.byte	0x00, 0xf5, 0x21, 0x00


	//----- nvinfo : EIATTR_KPARAM_INFO
	.align		4
.L_121:
        /*0038*/ 	.byte	0x04, 0x17
        /*003a*/ 	.short	(.L_123 - .L_122)
.L_122:
        /*003c*/ 	.word	0x00000000
        /*0040*/ 	.short	0x0001
        /*0042*/ 	.short	0x0004
        /*0044*/ 	.byte	0x00, 0xf0, 0x11, 0x00


	//----- nvinfo : EIATTR_KPARAM_INFO
	.align		4
.L_123:
        /*0048*/ 	.byte	0x04, 0x17
        /*004a*/ 	.short	(.L_125 - .L_124)
.L_124:
        /*004c*/ 	.word	0x00000000
        /*0050*/ 	.short	0x0000
        /*0052*/ 	.short	0x0000
        /*0054*/ 	.byte	0x00, 0xf0, 0x11, 0x00


	//----- nvinfo : EIATTR_SPARSE_MMA_MASK
	.align		4
.L_125:
        /*0058*/ 	.byte	0x03, 0x50
        /*005a*/ 	.short	0x0000


	//----- nvinfo : EIATTR_MAXREG_COUNT
	.align		4
        /*005c*/ 	.byte	0x03, 0x1b
        /*005e*/ 	.short	0x00ff


	//----- nvinfo : EIATTR_MERCURY_ISA_VERSION
	.align		4
        /*0060*/ 	.byte	0x03, 0x5f
        /*0062*/ 	.short	0x0101


	//----- nvinfo : EIATTR_VRC_CTA_INIT_COUNT
	.align		4
        /*0064*/ 	.byte	0x02, 0x4a
	.zero		1
	.zero		1


	//----- nvinfo : EIATTR_EXIT_INSTR_OFFSETS
	.align		4
        /*0068*/ 	.byte	0x04, 0x1c
        /*006a*/ 	.short	(.L_127 - .L_126)


	//   ....[0]....
.L_126:
        /*006c*/ 	.word	0x00000070


	//   ....[1]....
        /*0070*/ 	.word	0x00002530


	//   ....[2]....
        /*0074*/ 	.word	0x00002e60


	//   ....[3]....
        /*0078*/ 	.word	0x000032e0


	//   ....[4]....
        /*007c*/ 	.word	0x00003560


	//   ....[5]....
        /*0080*/ 	.word	0x00003660


	//----- nvinfo : EIATTR_CBANK_PARAM_SIZE
	.align		4
.L_127:
        /*0084*/ 	.byte	0x03, 0x19
        /*0086*/ 	.short	0x0020


	//----- nvinfo : EIATTR_PARAM_CBANK
	.align		4
        /*0088*/ 	.byte	0x04, 0x0a
        /*008a*/ 	.short	(.L_129 - .L_128)
	.align		4
.L_128:
        /*008c*/ 	.word	index@(.nv.constant0.cross_entropy_forward)
        /*0090*/ 	.short	0x0380
        /*0092*/ 	.short	0x0020


	//----- nvinfo : EIATTR_SW_WAR
	.align		4
.L_129:
        /*0094*/ 	.byte	0x04, 0x36
        /*0096*/ 	.short	(.L_131 - .L_130)
.L_130:
        /*0098*/ 	.word	0x00000008
.L_131:


//--------------------- .nv.info.add              --------------------------
	.section	.nv.info.add,"",@"SHT_CUDA_INFO"
	.sectionflags	@""
	.align	4


	//----- nvinfo : EIATTR_CUDA_API_VERSION
	.align		4
        /*0000*/ 	.byte	0x04, 0x37
        /*0002*/ 	.short	(.L_133 - .L_132)
.L_132:
        /*0004*/ 	.word	0x00000082


	//----- nvinfo : EIATTR_KPARAM_INFO
	.align		4
.L_133:
        /*0008*/ 	.byte	0x04, 0x17
        /*000a*/ 	.short	(.L_135 - .L_134)
.L_134:
        /*000c*/ 	.word	0x00000000
        /*0010*/ 	.short	0x0003
        /*0012*/ 	.short	0x0018
        /*0014*/ 	.byte	0x00, 0xf0, 0x11, 0x00


	//----- nvinfo : EIATTR_KPARAM_INFO
	.align		4
.L_135:
        /*0018*/ 	.byte	0x04, 0x17
        /*001a*/ 	.short	(.L_137 - .L_136)
.L_136:
        /*001c*/ 	.word	0x00000000
        /*0020*/ 	.short	0x0002
        /*0022*/ 	.short	0x0010
        /*0024*/ 	.byte	0x00, 0xf5, 0x21, 0x00


	//----- nvinfo : EIATTR_KPARAM_INFO
	.align		4
.L_137:
        /*0028*/ 	.byte	0x04, 0x17
        /*002a*/ 	.short	(.L_139 - .L_138)
.L_138:
        /*002c*/ 	.word	0x00000000
        /*0030*/ 	.short	0x0001
        /*0032*/ 	.short	0x0008
        /*0034*/ 	.byte	0x00, 0xf5, 0x21, 0x00


	//----- nvinfo : EIATTR_KPARAM_INFO
	.align		4
.L_139:
        /*0038*/ 	.byte	0x04, 0x17
        /*003a*/ 	.short	(.L_141 - .L_140)
.L_140:
        /*003c*/ 	.word	0x00000000
        /*0040*/ 	.short	0x0000
        /*0042*/ 	.short	0x0000
        /*0044*/ 	.byte	0x00, 0xf5, 0x21, 0x00


	//----- nvinfo : EIATTR_SPARSE_MMA_MASK
	.align		4
.L_141:
        /*0048*/ 	.byte	0x03, 0x50
        /*004a*/ 	.short	0x0000


	//----- nvinfo : EIATTR_MAXREG_COUNT
	.align		4
        /*004c*/ 	.byte	0x03, 0x1b
        /*004e*/ 	.short	0x00ff


	//----- nvinfo : EIATTR_MERCURY_ISA_VERSION
	.align		4
        /*0050*/ 	.byte	0x03, 0x5f
        /*0052*/ 	.short	0x0101


	//----- nvinfo : EIATTR_VRC_CTA_INIT_COUNT
	.align		4
        /*0054*/ 	.byte	0x02, 0x4a
	.zero		1
	.zero		1


	//----- nvinfo : EIATTR_EXIT_INSTR_OFFSETS
	.align		4
        /*0058*/ 	.byte	0x04, 0x1c
        /*005a*/ 	.short	(.L_143 - .L_142)


	//   ....[0]....
.L_142:
        /*005c*/ 	.word	0x00000070


	//   ....[1]....
        /*0060*/ 	.word	0x00000130


	//----- nvinfo : EIATTR_CBANK_PARAM_SIZE
	.align		4
.L_143:
        /*0064*/ 	.byte	0x03, 0x19
        /*0066*/ 	.short	0x001c


	//----- nvinfo : EIATTR_PARAM_CBANK
	.align		4
        /*0068*/ 	.byte	0x04, 0x0a
        /*006a*/ 	.short	(.L_145 - .L_144)
	.align		4
.L_144:
        /*006c*/ 	.word	index@(.nv.constant0.add)
        /*0070*/ 	.short	0x0380
        /*0072*/ 	.short	0x001c


	//----- nvinfo : EIATTR_SW_WAR
	.align		4
.L_145:
        /*0074*/ 	.byte	0x04, 0x36
        /*0076*/ 	.short	(.L_147 - .L_146)
.L_146:
        /*0078*/ 	.word	0x00000008
.L_147:


//--------------------- .nv.info.u8_to_one_hot_f32 --------------------------
	.section	.nv.info.u8_to_one_hot_f32,"",@"SHT_CUDA_INFO"
	.sectionflags	@""
	.align	4


	//----- nvinfo : EIATTR_CUDA_API_VERSION
	.align		4
        /*0000*/ 	.byte	0x04, 0x37
        /*0002*/ 	.short	(.L_149 - .L_148)
.L_148:
        /*0004*/ 	.word	0x00000082


	//----- nvinfo : EIATTR_KPARAM_INFO
	.align		4
.L_149:
        /*0008*/ 	.byte	0x04, 0x17
        /*000a*/ 	.short	(.L_151 - .L_150)
.L_150:
        /*000c*/ 	.word	0x00000000
        /*0010*/ 	.short	0x0003
        /*0012*/ 	.short	0x0018
        /*0014*/ 	.byte	0x00, 0xf0, 0x11, 0x00


	//----- nvinfo : EIATTR_KPARAM_INFO
	.align		4
.L_151:
        /*0018*/ 	.byte	0x04, 0x17
        /*001a*/ 	.short	(.L_153 - .L_152)
.L_152:
        /*001c*/ 	.word	0x00000000
        /*0020*/ 	.short	0x0002
        /*0022*/ 	.short	0x0010
        /*0024*/ 	.byte	0x00, 0xf5, 0x21, 0x00


	//----- nvinfo : EIATTR_KPARAM_INFO
	.align		4
.L_153:
        /*0028*/ 	.byte	0x04, 0x17
        /*002a*/ 	.short	(.L_155 - .L_154)
.L_154:
        /*002c*/ 	.word	0x00000000
        /*0030*/ 	.short	0x0001
        /*0032*/ 	.short	0x0008
        /*0034*/ 	.byte	0x00, 0xf0, 0x11, 0x00


	//----- nvinfo : EIATTR_KPARAM_INFO
	.align		4
.L_155:
        /*0038*/ 	.byte	0x04, 0x17
        /*003a*/ 	.short	(.L_157 - .L_156)
.L_156:
        /*003c*/ 	.word	0x00000000
        /*0040*/ 	.short	0x0000
        /*0042*/ 	.short	0x0000
        /*0044*/ 	.byte	0x00, 0xf5, 0x21, 0x00


	//----- nvinfo : EIATTR_SPARSE_MMA_MASK
	.align		4
.L_157:
        /*0048*/ 	.byte	0x03, 0x50
        /*004a*/ 	.short	0x0000


	//----- nvinfo : EIATTR_MAXREG_COUNT
	.align		4
        /*004c*/ 	.byte	0x03, 0x1b
        /*004e*/ 	.short	0x00ff


	//----- nvinfo : EIATTR_MERCURY_ISA_VERSION
	.align		4
        /*0050*/ 	.byte	0x03, 0x5f
        /*0052*/ 	.short	0x0101


	//----- nvinfo : EIATTR_VRC_CTA_INIT_COUNT
	.align		4
        /*0054*/ 	.byte	0x02, 0x4a
	.zero		1
	.zero		1


	//----- nvinfo : EIATTR_EXIT_INSTR_OFFSETS
	.align		4
        /*0058*/ 	.byte	0x04, 0x1c
        /*005a*/ 	.short	(.L_159 - .L_158)


	//   ....[0]....
.L_158:
        /*005c*/ 	.word	0x00000070


	//   ....[1]....
        /*0060*/ 	.word	0x00000130


	//----- nvinfo : EIATTR_CBANK_PARAM_SIZE
	.align		4
.L_159:
        /*0064*/ 	.byte	0x03, 0x19
        /*0066*/ 	.short	0x001c


	//----- nvinfo : EIATTR_PARAM_CBANK
	.align		4
        /*0068*/ 	.byte	0x04, 0x0a
        /*006a*/ 	.short	(.L_161 - .L_160)
	.align		4
.L_160:
        /*006c*/ 	.word	index@(.nv.constant0.u8_to_one_hot_f32)
        /*0070*/ 	.short	0x0380
        /*0072*/ 	.short	0x001c


	//----- nvinfo : EIATTR_SW_WAR
	.align		4
.L_161:
        /*0074*/ 	.byte	0x04, 0x36
        /*0076*/ 	.short	(.L_163 - .L_162)
.L_162:
        /*0078*/ 	.word	0x00000008
.L_163:


//--------------------- .nv.info.u8_to_f32        --------------------------
	.section	.nv.info.u8_to_f32,"",@"SHT_CUDA_INFO"
	.sectionflags	@""
	.align	4


	//----- nvinfo : EIATTR_CUDA_API_VERSION
	.align		4
        /*0000*/ 	.byte	0x04, 0x37
        /*0002*/ 	.short	(.L_165 - .L_164)
.L_164:
        /*0004*/ 	.word	0x00000082


	//----- nvinfo : EIATTR_KPARAM_INFO
	.align		4
.L_165:
        /*0008*/ 	.byte	0x04, 0x17
        /*000a*/ 	.short	(.L_167 - .L_166)
.L_166:
        /*000c*/ 	.word	0x00000000
        /*0010*/ 	.short	0x0002
        /*0012*/ 	.short	0x0010
        /*0014*/ 	.byte	0x00, 0xf0, 0x11, 0x00


	//----- nvinfo : EIATTR_KPARAM_INFO
	.align		4
.L_167:
        /*0018*/ 	.byte	0x04, 0x17
        /*001a*/ 	.short	(.L_169 - .L_168)
.L_168:
        /*001c*/ 	.word	0x00000000
        /*0020*/ 	.short	0x0001
        /*0022*/ 	.short	0x0008
        /*0024*/ 	.byte	0x00, 0xf5, 0x21, 0x00


	//----- nvinfo : EIATTR_KPARAM_INFO
	.align		4
.L_169:
        /*0028*/ 	.byte	0x04, 0x17
        /*002a*/ 	.short	(.L_171 - .L_170)
.L_170:
        /*002c*/ 	.word	0x00000000
        /*0030*/ 	.short	0x0000
        /*0032*/ 	.short	0x0000
        /*0034*/ 	.byte	0x00, 0xf5, 0x21, 0x00


	//----- nvinfo : EIATTR_SPARSE_MMA_MASK
	.align		4
.L_171:
        /*0038*/ 	.byte	0x03, 0x50
        /*003a*/ 	.short	0x0000


	//----- nvinfo : EIATTR_MAXREG_COUNT
	.align		4
        /*003c*/ 	.byte	0x03, 0x1b
        /*003e*/ 	.short	0x00ff


	//----- nvinfo : EIATTR_MERCURY_ISA_VERSION
	.align		4
        /*0040*/ 	.byte	0x03, 0x5f
        /*0042*/ 	.short	0x0101


	//----- nvinfo : EIATTR_VRC_CTA_INIT_COUNT
	.align		4
        /*0044*/ 	.byte	0x02, 0x4a
	.zero		1
	.zero		1


	//----- nvinfo : EIATTR_EXIT_INSTR_OFFSETS
	.align		4
        /*0048*/ 	.byte	0x04, 0x1c
        /*004a*/ 	.short	(.L_173 - .L_172)


	//   ....[0]....
.L_172:
        /*004c*/ 	.word	0x00000070


	//   ....[1]....
        /*0050*/ 	.word	0x00000120


	//----- nvinfo : EIATTR_CBANK_PARAM_SIZE
	.align		4
.L_173:
        /*0054*/ 	.byte	0x03, 0x19
        /*0056*/ 	.short	0x0014


	//----- nvinfo : EIATTR_PARAM_CBANK
	.align		4
        /*0058*/ 	.byte	0x04, 0x0a
        /*005a*/ 	.short	(.L_175 - .L_174)
	.align		4
.L_174:
        /*005c*/ 	.word	index@(.nv.constant0.u8_to_f32)
        /*0060*/ 	.short	0x0380
        /*0062*/ 	.short	0x0014


	//----- nvinfo : EIATTR_SW_WAR
	.align		4
.L_175:
        /*0064*/ 	.byte	0x04, 0x36
        /*0066*/ 	.short	(.L_177 - .L_176)
.L_176:
        /*0068*/ 	.word	0x00000008
.L_177:


//--------------------- .nv.callgraph             --------------------------
	.section	.nv.callgraph,"",@"SHT_CUDA_CALLGRAPH"
	.align	4
	.sectionentsize	8
	.align		4
        /*0000*/ 	.word	0x00000000
	.align		4
        /*0004*/ 	.word	0xffffffff
	.align		4
        /*0008*/ 	.word	0x00000000
	.align		4
        /*000c*/ 	.word	0xfffffffe
	.align		4
        /*0010*/ 	.word	0x00000000
	.align		4
        /*0014*/ 	.word	0xfffffffd
	.align		4
        /*0018*/ 	.word	0x00000000
	.align		4
        /*001c*/ 	.word	0xfffffffc


//--------------------- .text.reverse_conv_filter --------------------------
	.section	.text.reverse_conv_filter,"ax",@progbits
	.align	128
        .global         reverse_conv_filter
        .type           reverse_conv_filter,@function
        .size           reverse_conv_filter,(.L_x_48 - reverse_conv_filter)
        .other          reverse_conv_filter,@"STO_CUDA_ENTRY STV_DEFAULT"
reverse_conv_filter:
.text.reverse_conv_filter:
[----:B------:R-:W-:Y:S01]  /*0000*/  LDC R1, c[0x0][0x37c] ;  /* 0x0000df00ff017b82 */ /* 0x000fe20000000800 */
[----:B------:R-:W0:Y:S07]  /*0010*/  S2R R3, SR_TID.X ;  /* 0x0000000000037919 */ /* 0x000e2e0000002100 */
[----:B------:R-:W0:Y:S01]  /*0020*/  S2UR UR4, SR_CTAID.X ;  /* 0x00000000000479c3 */ /* 0x000e220000002500 */
[----:B------:R-:W1:Y:S07]  /*0030*/  LDCU UR5, c[0x0][0x39c] ;  /* 0x00007380ff0577ac */ /* 0x000e6e0008000800 */
[----:B------:R-:W0:Y:S02]  /*0040*/  LDC R0, c[0x0][0x360] ;  /* 0x0000d800ff007b82 */ /* 0x000e240000000800 */
[----:B0-----:R-:W-:-:S05]  /*0050*/  IMAD R0, R0, UR4, R3 ;  /* 0x0000000400007c24 */ /* 0x001fca000f8e0203 */
[----:B-1----:R-:W-:-:S13]  /*0060*/  ISETP.GE.U32.AND P0, PT, R0, UR5, PT ;  /* 0x0000000500007c0c */ /* 0x002fda000bf06070 */
[----:B------:R-:W-:Y:S05]  /*0070*/  @P0 EXIT ;  /* 0x000000000000094d */ /* 0x000fea0003800000 */
[----:B------:R-:W0:Y:S01]  /*0080*/  LDCU UR4, c[0x0][0x388] ;  /* 0x00007100ff0477ac */ /* 0x000e220008000800 */
[----:B------:R-:W1:Y:S01]  /*0090*/  LDCU.64 UR6, c[0x0][0x358] ;  /* 0x00006b00ff0677ac */ /* 0x000e620008000a00 */
[----:B0-----:R-:W-:-:S13]  /*00a0*/  FSETP.NEU.AND P0, PT, RZ, UR4, PT ;  /* 0x00000004ff007c0b */ /* 0x001fda000bf0d000 */
[----:B-1----:R-:W-:Y:S05]  /*00b0*/  @!P0 BRA `(.L_x_0) ;  /* 0x0000000800908947 */ /* 0x002fea0003800000 */
[----:B------:R-:W0:Y:S02]  /*00c0*/  LDC R11, c[0x0][0x398] ;  /* 0x0000e600ff0b7b82 */ /* 0x000e240000000800 */
[----:B0-----:R-:W-:-:S13]  /*00d0*/  ISETP.NE.AND P0, PT, R11, RZ, PT ;  /* 0x000000ff0b00720c */ /* 0x001fda0003f05270 */
[----:B------:R-:W-:Y:S05]  /*00e0*/  @!P0 EXIT ;  /* 0x000000000000894d */ /* 0x000fea0003800000 */
[C---:B------:R-:W-:Y:S01]  /*00f0*/  ISETP.GE.U32.AND P1, PT, R11.reuse, 0x8, PT ;  /* 0x000000080b00780c */ /* 0x040fe20003f26070 */
[----:B------:R-:W-:Y:S01]  /*0100*/  HFMA2 R7, -RZ, RZ, 0, 0 ;  /* 0x00000000ff077431 */ /* 0x000fe200000001ff */
[----:B------:R-:W-:Y:S01]  /*0110*/  LOP3.LUT R10, R11, 0x7, RZ, 0xc0, !PT ;  /* 0x000000070b0a7812 */ /* 0x000fe200078ec0ff */
[----:B------:R-:W-:-:S03]  /*0120*/  IMAD R6, R0, R11, R11 ;  /* 0x0000000b00067224 */ /* 0x000fc600078e020b */
[----:B------:R-:W-:-:S07]  /*0130*/  ISETP.NE.AND P0, PT, R10, RZ, PT ;  /* 0x000000ff0a00720c */ /* 0x000fce0003f05270 */
[----:B------:R-:W-:Y:S06]  /*0140*/  @!P1 BRA `(.L_x_1) ;  /* 0x0000000400289947 */ /* 0x000fec0003800000 */
[----:B------:R-:W-:Y:S01]  /*0150*/  LOP3.LUT R7, R11, 0xfffffff8, RZ, 0xc0, !PT ;  /* 0xfffffff80b077812 */ /* 0x000fe200078ec0ff */
[----:B------:R-:W-:Y:S01]  /*0160*/  IMAD R11, R0, R11, 0x3 ;  /* 0x00000003000b7424 */ /* 0x000fe200078e020b */
[----:B------:R-:W-:Y:S01]  /*0170*/  IADD3 R9, PT, PT, R6, -0x4, RZ ;  /* 0xfffffffc06097810 */ /* 0x000fe20007ffe0ff */
[----:B------:R-:W0:Y:S01]  /*0180*/  LDCU UR4, c[0x0][0x388] ;  /* 0x00007100ff0477ac */ /* 0x000e220008000800 */
[----:B------:R-:W-:-:S07]  /*0190*/  IADD3 R8, PT, PT, -R7, RZ, RZ ;  /* 0x000000ff07087210 */ /* 0x000fce0007ffe1ff */
.L_x_2:
[----:B-1----:R-:W1:Y:S01]  /*01a0*/  LDC.64 R4, c[0x0][0x380] ;  /* 0x0000e000ff047b82 */ /* 0x002e620000000a00 */
[----:B------:R-:W-:Y:S02]  /*01b0*/  IADD3 R17, PT, PT, R9, 0x3, RZ ;  /* 0x0000000309117810 */ /* 0x000fe40007ffe0ff */
[----:B------:R-:W-:-:S05]  /*01c0*/  IADD3 R13, PT, PT, R11, -0x3, RZ ;  /* 0xfffffffd0b0d7810 */ /* 0x000fca0007ffe0ff */
[----:B------:R-:W2:Y:S01]  /*01d0*/  LDC.64 R2, c[0x0][0x390] ;  /* 0x0000e400ff027b82 */ /* 0x000ea20000000a00 */
[----:B-1----:R-:W-:-:S06]  /*01e0*/  IMAD.WIDE.U32 R16, R17, 0x4, R4 ;  /* 0x0000000411107825 */ /* 0x002fcc00078e0004 */
[----:B------:R-:W0:Y:S01]  /*01f0*/  LDG.E R16, desc[UR6][R16.64] ;  /* 0x0000000610107981 */ /* 0x000e22000c1e1900 */
[----:B--2---:R-:W-:-:S05]  /*0200*/  IMAD.WIDE.U32 R12, R13, 0x4, R2 ;  /* 0x000000040d0c7825 */ /* 0x004fca00078e0002 */
[----:B------:R-:W0:Y:S01]  /*0210*/  LDG.E R15, desc[UR6][R12.64] ;  /* 0x000000060c0f7981 */ /* 0x000e22000c1e1900 */
[----:B------:R-:W-:Y:S02]  /*0220*/  IADD3 R19, PT, PT, R9, 0x2, RZ ;  /* 0x0000000209137810 */ /* 0x000fe40007ffe0ff */
[----:B------:R-:W-:-:S03]  /*0230*/  IADD3 R21, PT, PT, R11, -0x2, RZ ;  /* 0xfffffffe0b157810 */ /* 0x000fc60007ffe0ff */
[----:B------:R-:W-:-:S04]  /*0240*/  IMAD.WIDE.U32 R18, R19, 0x4, R4 ;  /* 0x0000000413127825 */ /* 0x000fc800078e0004 */
[----:B0-----:R-:W-:Y:S01]  /*0250*/  FFMA R23, R15, UR4, R16 ;  /* 0x000000040f177c23 */ /* 0x001fe20008000010 */
[----:B------:R-:W-:-:S04]  /*0260*/  IMAD.WIDE.U32 R14, R21, 0x4, R2 ;  /* 0x00000004150e7825 */ /* 0x000fc800078e0002 */
[----:B------:R0:W-:Y:S04]  /*0270*/  STG.E desc[UR6][R12.64], R23 ;  /* 0x000000170c007986 */ /* 0x0001e8000c101906 */
[----:B------:R-:W2:Y:S04]  /*0280*/  LDG.E R18, desc[UR6][R18.64] ;  /* 0x0000000612127981 */ /* 0x000ea8000c1e1900 */
[----:B------:R-:W2:Y:S01]  /*0290*/  LDG.E R21, desc[UR6][R14.64] ;  /* 0x000000060e157981 */ /* 0x000ea2000c1e1900 */
[----:B------:R-:W-:Y:S02]  /*02a0*/  IADD3 R17, PT, PT, R9, 0x1, RZ ;  /* 0x0000000109117810 */ /* 0x000fe40007ffe0ff */
[----:B------:R-:W-:Y:S01]  /*02b0*/  IADD3 R27, PT, PT, R11, -0x1, RZ ;  /* 0xffffffff0b1b7810 */ /* 0x000fe20007ffe0ff */
[----:B--2---:R-:W-:-:S02]  /*02c0*/  FFMA R25, R21, UR4, R18 ;  /* 0x0000000415197c23 */ /* 0x004fc40008000012 */
[----:B------:R-:W-:-:S04]  /*02d0*/  IMAD.WIDE.U32 R20, R17, 0x4, R4 ;  /* 0x0000000411147825 */ /* 0x000fc800078e0004 */
[----:B------:R-:W-:Y:S01]  /*02e0*/  IMAD.WIDE.U32 R16, R27, 0x4, R2 ;  /* 0x000000041b107825 */ /* 0x000fe200078e0002 */
[----:B------:R1:W-:Y:S04]  /*02f0*/  STG.E desc[UR6][R14.64], R25 ;  /* 0x000000190e007986 */ /* 0x0003e8000c101906 */
[----:B------:R-:W2:Y:S04]  /*0300*/  LDG.E R20, desc[UR6][R20.64] ;  /* 0x0000000614147981 */ /* 0x000ea8000c1e1900 */
[----:B------:R-:W2:Y:S01]  /*0310*/  LDG.E R27, desc[UR6][R16.64] ;  /* 0x00000006101b7981 */ /* 0x000ea2000c1e1900 */
[----:B------:R-:W-:-:S04]  /*0320*/  IMAD.WIDE.U32 R18, R9, 0x4, R4 ;  /* 0x0000000409127825 */ /* 0x000fc800078e0004 */
[----:B0-----:R-:W-:-:S04]  /*0330*/  IMAD.WIDE.U32 R12, R11, 0x4, R2 ;  /* 0x000000040b0c7825 */ /* 0x001fc800078e0002 */
[----:B--2---:R-:W-:-:S05]  /*0340*/  FFMA R27, R27, UR4, R20 ;  /* 0x000000041b1b7c23 */ /* 0x004fca0008000014 */
[----:B------:R0:W-:Y:S04]  /*0350*/  STG.E desc[UR6][R16.64], R27 ;  /* 0x0000001b10007986 */ /* 0x0001e8000c101906 */
[----:B------:R-:W2:Y:S04]  /*0360*/  LDG.E R18, desc[UR6][R18.64] ;  /* 0x0000000612127981 */ /* 0x000ea8000c1e1900 */
[----:B------:R-:W2:Y:S01]  /*0370*/  LDG.E R23, desc[UR6][R12.64] ;  /* 0x000000060c177981 */ /* 0x000ea2000c1e1900 */
[----:B------:R-:W-:Y:S01]  /*0380*/  VIADD R29, R9, 0xffffffff ;  /* 0xffffffff091d7836 */ /* 0x000fe20000000000 */
[----:B------:R-:W-:-:S03]  /*0390*/  IADD3 R22, PT, PT, R11, 0x1, RZ ;  /* 0x000000010b167810 */ /* 0x000fc60007ffe0ff */
[----:B------:R-:W-:-:S04]  /*03a0*/  IMAD.WIDE.U32 R20, R29, 0x4, R4 ;  /* 0x000000041d147825 */ /* 0x000fc800078e0004 */
[----:B-1----:R-:W-:-:S04]  /*03b0*/  IMAD.WIDE.U32 R14, R22, 0x4, R2 ;  /* 0x00000004160e7825 */ /* 0x002fc800078e0002 */
[----:B--2---:R-:W-:-:S05]  /*03c0*/  FFMA R23, R23, UR4, R18 ;  /* 0x0000000417177c23 */ /* 0x004fca0008000012 */
[----:B------:R1:W-:Y:S04]  /*03d0*/  STG.E desc[UR6][R12.64], R23 ;  /* 0x000000170c007986 */ /* 0x0003e8000c101906 */
[----:B------:R-:W2:Y:S04]  /*03e0*/  LDG.E R20, desc[UR6][R20.64] ;  /* 0x0000000614147981 */ /* 0x000ea8000c1e1900 */
[----:B------:R-:W2:Y:S01]  /*03f0*/  LDG.E R25, desc[UR6][R14.64] ;  /* 0x000000060e197981 */ /* 0x000ea2000c1e1900 */
[----:B0-----:R-:W-:Y:S02]  /*0400*/  IADD3 R17, PT, PT, R9, -0x2, RZ ;  /* 0xfffffffe09117810 */ /* 0x001fe40007ffe0ff */
[----:B------:R-:W-:-:S03]  /*0410*/  IADD3 R27, PT, PT, R11, 0x2, RZ ;  /* 0x000000020b1b7810 */ /* 0x000fc60007ffe0ff */
[----:B------:R-:W-:-:S04]  /*0420*/  IMAD.WIDE.U32 R18, R17, 0x4, R4 ;  /* 0x0000000411127825 */ /* 0x000fc800078e0004 */
[----:B------:R-:W-:-:S04]  /*0430*/  IMAD.WIDE.U32 R16, R27, 0x4, R2 ;  /* 0x000000041b107825 */ /* 0x000fc800078e0002 */
[----:B--2---:R-:W-:-:S05]  /*0440*/  FFMA R25, R25, UR4, R20 ;  /* 0x0000000419197c23 */ /* 0x004fca0008000014 */
[----:B------:R0:W-:Y:S04]  /*0450*/  STG.E desc[UR6][R14.64], R25 ;  /* 0x000000190e007986 */ /* 0x0001e8000c101906 */
[----:B------:R-:W2:Y:S04]  /*0460*/  LDG.E R18, desc[UR6][R18.64] ;  /* 0x0000000612127981 */ /* 0x000ea8000c1e1900 */
[----:B------:R-:W2:Y:S01]  /*0470*/  LDG.E R27, desc[UR6][R16.64] ;  /* 0x00000006101b7981 */ /* 0x000ea2000c1e1900 */
[----:B-1----:R-:W-:Y:S02]  /*0480*/  IADD3 R13, PT, PT, R9, -0x3, RZ ;  /* 0xfffffffd090d7810 */ /* 0x002fe40007ffe0ff */
[----:B------:R-:W-:-:S03]  /*0490*/  IADD3 R23, PT, PT, R11, 0x3, RZ ;  /* 0x000000030b177810 */ /* 0x000fc60007ffe0ff */
[----:B------:R-:W-:-:S04]  /*04a0*/  IMAD.WIDE.U32 R20, R13, 0x4, R4 ;  /* 0x000000040d147825 */ /* 0x000fc800078e0004 */
[----:B------:R-:W-:-:S04]  /*04b0*/  IMAD.WIDE.U32 R12, R23, 0x4, R2 ;  /* 0x00000004170c7825 */ /* 0x000fc800078e0002 */
        /* <DEDUP_REMOVED lines=12> */
[----:B------:R-:W-:-:S04]  /*0580*/  IADD3 R8, PT, PT, R8, 0x8, RZ ;  /* 0x0000000808087810 */ /* 0x000fc80007ffe0ff */
[----:B------:R-:W-:Y:S01]  /*0590*/  ISETP.NE.AND P1, PT, R8, RZ, PT ;  /* 0x000000ff0800720c */ /* 0x000fe20003f25270 */
[----:B------:R-:W-:Y:S01]  /*05a0*/  VIADD R9, R9, 0xfffffff8 ;  /* 0xfffffff809097836 */ /* 0x000fe20000000000 */
[----:B------:R-:W-:Y:S01]  /*05b0*/  IADD3 R11, PT, PT, R11, 0x8, RZ ;  /* 0x000000080b0b7810 */ /* 0x000fe20007ffe0ff */
[----:B--2---:R-:W-:-:S05]  /*05c0*/  FFMA R15, R15, UR4, R4 ;  /* 0x000000040f0f7c23 */ /* 0x004fca0008000004 */
[----:B------:R1:W-:Y:S05]  /*05d0*/  STG.E desc[UR6][R2.64], R15 ;  /* 0x0000000f02007986 */ /* 0x0003ea000c101906 */
[----:B------:R-:W-:Y:S05]  /*05e0*/  @P1 BRA `(.L_x_2) ;  /* 0xfffffff800ec1947 */ /* 0x000fea000383ffff */
.L_x_1:
[----:B------:R-:W-:Y:S05]  /*05f0*/  @!P0 EXIT ;  /* 0x000000000000894d */ /* 0x000fea0003800000 */
[----:B-1----:R-:W0:Y:S01]  /*0600*/  LDC R2, c[0x0][0x398] ;  /* 0x0000e600ff027b82 */ /* 0x002e220000000800 */
[----:B------:R-:W-:Y:S02]  /*0610*/  ISETP.GE.U32.AND P0, PT, R10, 0x4, PT ;  /* 0x000000040a00780c */ /* 0x000fe40003f06070 */
[----:B0-----:R-:W-:-:S04]  /*0620*/  LOP3.LUT R17, R2, 0x3, RZ, 0xc0, !PT ;  /* 0x0000000302117812 */ /* 0x001fc800078ec0ff */
[----:B------:R-:W-:-:S07]  /*0630*/  ISETP.NE.AND P1, PT, R17, RZ, PT ;  /* 0x000000ff1100720c */ /* 0x000fce0003f25270 */
[----:B------:R-:W-:Y:S06]  /*0640*/  @!P0 BRA `(.L_x_3) ;  /* 0x0000000000948947 */ /* 0x000fec0003800000 */
[----:B------:R-:W0:Y:S01]  /*0650*/  LDC.64 R8, c[0x0][0x380] ;  /* 0x0000e000ff087b82 */ /* 0x000e220000000a00 */
[----:B------:R-:W-:Y:S01]  /*0660*/  LOP3.LUT R11, RZ, R7, RZ, 0x33, !PT ;  /* 0x00000007ff0b7212 */ /* 0x000fe200078e33ff */
[----:B------:R-:W-:-:S03]  /*0670*/  IMAD R3, R0, R2, R7 ;  /* 0x0000000200037224 */ /* 0x000fc600078e0207 */
[----:B------:R-:W-:-:S03]  /*0680*/  IADD3 R15, PT, PT, R6, R11, RZ ;  /* 0x0000000b060f7210 */ /* 0x000fc60007ffe0ff */
[----:B------:R-:W1:Y:S02]  /*0690*/  LDC.64 R4, c[0x0][0x390] ;  /* 0x0000e400ff047b82 */ /* 0x000e640000000a00 */
[----:B0-----:R-:W-:-:S06]  /*06a0*/  IMAD.WIDE.U32 R14, R15, 0x4, R8 ;  /* 0x000000040f0e7825 */ /* 0x001fcc00078e0008 */
[----:B------:R-:W2:Y:S01]  /*06b0*/  LDG.E R14, desc[UR6][R14.64] ;  /* 0x000000060e0e7981 */ /* 0x000ea2000c1e1900 */
[----:B-1----:R-:W-:-:S05]  /*06c0*/  IMAD.WIDE.U32 R10, R3, 0x4, R4 ;  /* 0x00000004030a7825 */ /* 0x002fca00078e0004 */
[----:B------:R-:W2:Y:S01]  /*06d0*/  LDG.E R13, desc[UR6][R10.64] ;  /* 0x000000060a0d7981 */ /* 0x000ea2000c1e1900 */
[----:B------:R-:W-:Y:S02]  /*06e0*/  IADD3 R16, PT, PT, R6, -R7, RZ ;  /* 0x8000000706107210 */ /* 0x000fe40007ffe0ff */
[----:B------:R-:W-:Y:S02]  /*06f0*/  IADD3 R21, PT, PT, R3, 0x1, RZ ;  /* 0x0000000103157810 */ /* 0x000fe40007ffe0ff */
[----:B------:R-:W-:-:S05]  /*0700*/  IADD3 R19, PT, PT, R16, -0x2, RZ ;  /* 0xfffffffe10137810 */ /* 0x000fca0007ffe0ff */
[----:B------:R-:W-:-:S04]  /*0710*/  IMAD.WIDE.U32 R18, R19, 0x4, R8 ;  /* 0x0000000413127825 */ /* 0x000fc800078e0008 */
[----:B--2---:R-:W-:Y:S01]  /*0720*/  FFMA R23, R13, UR4, R14 ;  /* 0x000000040d177c23 */ /* 0x004fe2000800000e */
[----:B------:R-:W-:-:S04]  /*0730*/  IMAD.WIDE.U32 R12, R21, 0x4, R4 ;  /* 0x00000004150c7825 */ /* 0x000fc800078e0004 */
[----:B------:R0:W-:Y:S04]  /*0740*/  STG.E desc[UR6][R10.64], R23 ;  /* 0x000000170a007986 */ /* 0x0001e8000c101906 */
[----:B------:R-:W2:Y:S04]  /*0750*/  LDG.E R18, desc[UR6][R18.64] ;  /* 0x0000000612127981 */ /* 0x000ea8000c1e1900 */
[----:B------:R-:W2:Y:S01]  /*0760*/  LDG.E R21, desc[UR6][R12.64] ;  /* 0x000000060c157981 */ /* 0x000ea2000c1e1900 */
[----:B------:R-:W-:Y:S02]  /*0770*/  IADD3 R27, PT, PT, R16, -0x3, RZ ;  /* 0xfffffffd101b7810 */ /* 0x000fe40007ffe0ff */
[----:B------:R-:W-:-:S05]  /*0780*/  IADD3 R15, PT, PT, R3, 0x2, RZ ;  /* 0x00000002030f7810 */ /* 0x000fca0007ffe0ff */
[----:B------:R-:W-:-:S04]  /*0790*/  IMAD.WIDE.U32 R14, R15, 0x4, R4 ;  /* 0x000000040f0e7825 */ /* 0x000fc800078e0004 */
[----:B--2---:R-:W-:Y:S01]  /*07a0*/  FFMA R25, R21, UR4, R18 ;  /* 0x0000000415197c23 */ /* 0x004fe20008000012 */
[----:B------:R-:W-:-:S04]  /*07b0*/  IMAD.WIDE.U32 R20, R27, 0x4, R8 ;  /* 0x000000041b147825 */ /* 0x000fc800078e0008 */
[----:B------:R1:W-:Y:S04]  /*07c0*/  STG.E desc[UR6][R12.64], R25 ;  /* 0x000000190c007986 */ /* 0x0003e8000c101906 */
[----:B------:R-:W2:Y:S04]  /*07d0*/  LDG.E R20, desc[UR6][R20.64] ;  /* 0x0000000614147981 */ /* 0x000ea8000c1e1900 */
[----:B------:R-:W2:Y:S01]  /*07e0*/  LDG.E R27, desc[UR6][R14.64] ;  /* 0x000000060e1b7981 */ /* 0x000ea2000c1e1900 */
[----:B0-----:R-:W-:Y:S01]  /*07f0*/  IADD3 R11, PT, PT, R16, -0x4, RZ ;  /* 0xfffffffc100b7810 */ /* 0x001fe20007ffe0ff */
[----:B------:R-:W-:-:S04]  /*0800*/  VIADD R3, R3, 0x3 ;  /* 0x0000000303037836 */ /* 0x000fc80000000000 */
[----:B------:R-:W-:-:S04]  /*0810*/  IMAD.WIDE.U32 R8, R11, 0x4, R8 ;  /* 0x000000040b087825 */ /* 0x000fc800078e0008 */
[----:B------:R-:W-:-:S04]  /*0820*/  IMAD.WIDE.U32 R4, R3, 0x4, R4 ;  /* 0x0000000403047825 */ /* 0x000fc800078e0004 */
[----:B--2---:R-:W-:-:S05]  /*0830*/  FFMA R27, R27, UR4, R20 ;  /* 0x000000041b1b7c23 */ /* 0x004fca0008000014 */
[----:B------:R1:W-:Y:S04]  /*0840*/  STG.E desc[UR6][R14.64], R27 ;  /* 0x0000001b0e007986 */ /* 0x0003e8000c101906 */
[----:B------:R-:W2:Y:S04]  /*0850*/  LDG.E R8, desc[UR6][R8.64] ;  /* 0x0000000608087981 */ /* 0x000ea8000c1e1900 */
[----:B------:R-:W2:Y:S01]  /*0860*/  LDG.E R3, desc[UR6][R4.64] ;  /* 0x0000000604037981 */ /* 0x000ea2000c1e1900 */
[----:B------:R-:W-:Y:S01]  /*0870*/  IADD3 R7, PT, PT, R7, 0x4, RZ ;  /* 0x0000000407077810 */ /* 0x000fe20007ffe0ff */
[----:B--2---:R-:W-:-:S05]  /*0880*/  FFMA R3, R3, UR4, R8 ;  /* 0x0000000403037c23 */ /* 0x004fca0008000008 */
[----:B------:R1:W-:Y:S02]  /*0890*/  STG.E desc[UR6][R4.64], R3 ;  /* 0x0000000304007986 */ /* 0x0003e4000c101906 */
.L_x_3:
[----:B------:R-:W-:Y:S05]  /*08a0*/  @!P1 EXIT ;  /* 0x000000000000994d */ /* 0x000fea0003800000 */
[----:B------:R-:W-:Y:S02]  /*08b0*/  ISETP.NE.AND P0, PT, R17, 0x1, PT ;  /* 0x000000011100780c */ /* 0x000fe40003f05270 */
[----:B-1----:R-:W-:-:S04]  /*08c0*/  LOP3.LUT R3, R2, 0x1, RZ, 0xc0, !PT ;  /* 0x0000000102037812 */ /* 0x002fc800078ec0ff */
[----:B------:R-:W-:-:S07]  /*08d0*/  ISETP.NE.U32.AND P1, PT, R3, 0x1, PT ;  /* 0x000000010300780c */ /* 0x000fce0003f25070 */
        /* <DEDUP_REMOVED lines=10> */
[----:B------:R-:W-:Y:S02]  /*0980*/  IADD3 R15, PT, PT, R6, -0x2, -R7 ;  /* 0xfffffffe060f7810 */ /* 0x000fe40007ffe807 */
[----:B------:R-:W-:-:S03]  /*0990*/  IADD3 R17, PT, PT, R17, 0x1, RZ ;  /* 0x0000000111117810 */ /* 0x000fc60007ffe0ff */
        /* <DEDUP_REMOVED lines=9> */
.L_x_4:
[----:B------:R-:W-:Y:S05]  /*0a30*/  @P1 EXIT ;  /* 0x000000000000194d */ /* 0x000fea0003800000 */
[----:B0-----:R-:W0:Y:S01]  /*0a40*/  LDC.64 R8, c[0x0][0x380] ;  /* 0x0000e000ff087b82 */ /* 0x001e220000000a00 */
[----:B------:R-:W-:Y:S01]  /*0a50*/  LOP3.LUT R3, RZ, R7, RZ, 0x33, !PT ;  /* 0x00000007ff037212 */ /* 0x000fe200078e33ff */
[----:B------:R-:W-:-:S03]  /*0a60*/  IMAD R7, R0, R2, R7 ;  /* 0x0000000200077224 */ /* 0x000fc600078e0207 */
[----:B------:R-:W-:-:S03]  /*0a70*/  IADD3 R3, PT, PT, R6, R3, RZ ;  /* 0x0000000306037210 */ /* 0x000fc60007ffe0ff */
[----:B------:R-:W1:Y:S02]  /*0a80*/  LDC.64 R4, c[0x0][0x390] ;  /* 0x0000e400ff047b82 */ /* 0x000e640000000a00 */
[----:B0-----:R-:W-:-:S06]  /*0a90*/  IMAD.WIDE.U32 R2, R3, 0x4, R8 ;  /* 0x0000000403027825 */ /* 0x001fcc00078e0008 */
[----:B------:R-:W2:Y:S01]  /*0aa0*/  LDG.E R2, desc[UR6][R2.64] ;  /* 0x0000000602027981 */ /* 0x000ea2000c1e1900 */
[----:B-1----:R-:W-:-:S05]  /*0ab0*/  IMAD.WIDE.U32 R4, R7, 0x4, R4 ;  /* 0x0000000407047825 */ /* 0x002fca00078e0004 */
[----:B------:R-:W2:Y:S02]  /*0ac0*/  LDG.E R7, desc[UR6][R4.64] ;  /* 0x0000000604077981 */ /* 0x000ea4000c1e1900 */
[----:B--2---:R-:W-:-:S05]  /*0ad0*/  FFMA R7, R7, UR4, R2 ;  /* 0x0000000407077c23 */ /* 0x004fca0008000002 */
[----:B------:R-:W-:Y:S01]  /*0ae0*/  STG.E desc[UR6][R4.64], R7 ;  /* 0x0000000704007986 */ /* 0x000fe2000c101906 */
[----:B------:R-:W-:Y:S05]  /*0af0*/  EXIT ;  /* 0x000000000000794d */ /* 0x000fea0003800000 */
.L_x_0:
[----:B------:R-:W0:Y:S02]  /*0b00*/  LDC R11, c[0x0][0x398] ;  /* 0x0000e600ff0b7b82 */ /* 0x000e240000000800 */
[----:B0-----:R-:W-:-:S13]  /*0b10*/  ISETP.NE.AND P0, PT, R11, RZ, PT ;  /* 0x000000ff0b00720c */ /* 0x001fda0003f05270 */
[----:B------:R-:W-:Y:S05]  /*0b20*/  @!P0 EXIT ;  /* 0x000000000000894d */ /* 0x000fea0003800000 */
[C---:B------:R-:W-:Y:S01]  /*0b30*/  ISETP.GE.U32.AND P1, PT, R11.reuse, 0x10, PT ;  /* 0x000000100b00780c */ /* 0x040fe20003f26070 */
[----:B------:R-:W-:Y:S01]  /*0b40*/  IMAD R2, R0, R11, R11 ;  /* 0x0000000b00027224 */ /* 0x000fe200078e020b */
[----:B------:R-:W-:Y:S02]  /*0b50*/  LOP3.LUT R10, R11, 0xf, RZ, 0xc0, !PT ;  /* 0x0000000f0b0a7812 */ /* 0x000fe400078ec0ff */
[----:B------:R-:W-:Y:S02]  /*0b60*/  MOV R3, RZ ;  /* 0x000000ff00037202 */ /* 0x000fe40000000f00 */
[----:B------:R-:W-:-:S07]  /*0b70*/  ISETP.NE.AND P0, PT, R10, RZ, PT ;  /* 0x000000ff0a00720c */ /* 0x000fce0003f05270 */
[----:B------:R-:W-:Y:S06]  /*0b80*/  @!P1 BRA `(.L_x_5) ;  /* 0x0000000400a49947 */ /* 0x000fec0003800000 */
[----:B------:R-:W0:Y:S01]  /*0b90*/  LDC.64 R4, c[0x0][0x380] ;  /* 0x0000e000ff047b82 */ /* 0x000e220000000a00 */
[----:B------:R-:W-:Y:S01]  /*0ba0*/  LOP3.LUT R3, R11, 0xfffffff0, RZ, 0xc0, !PT ;  /* 0xfffffff00b037812 */ /* 0x000fe200078ec0ff */
[----:B------:R-:W-:Y:S01]  /*0bb0*/  IMAD R11, R0, R11, 0x7 ;  /* 0x00000007000b7424 */ /* 0x000fe200078e020b */
[----:B------:R-:W-:Y:S02]  /*0bc0*/  IADD3 R9, PT, PT, R2, -0x8, RZ ;  /* 0xfffffff802097810 */ /* 0x000fe40007ffe0ff */
[----:B------:R-:W-:-:S03]  /*0bd0*/  IADD3 R8, PT, PT, -R3, RZ, RZ ;  /* 0x000000ff03087210 */ /* 0x000fc60007ffe1ff */
[----:B------:R-:W1:Y:S04]  /*0be0*/  LDC.64 R6, c[0x0][0x390] ;  /* 0x0000e400ff067b82 */ /* 0x000e680000000a00 */
.L_x_6:
[----:B--2---:R-:W-:-:S04]  /*0bf0*/  VIADD R13, R9, 0x7 ;  /* 0x00000007090d7836 */ /* 0x004fc80000000000 */
[----:B0-----:R-:W-:-:S05]  /*0c00*/  IMAD.WIDE.U32 R12, R13, 0x4, R4 ;  /* 0x000000040d0c7825 */ /* 0x001fca00078e0004 */
[----:B------:R-:W2:Y:S01]  /*0c10*/  LDG.E R23, desc[UR6][R12.64] ;  /* 0x000000060c177981 */ /* 0x000ea2000c1e1900 */
[----:B------:R-:W-:Y:S02]  /*0c20*/  IADD3 R15, PT, PT, R11, -0x7, RZ ;  /* 0xfffffff90b0f7810 */ /* 0x000fe40007ffe0ff */
[----:B------:R-:W-:-:S03]  /*0c30*/  IADD3 R17, PT, PT, R9, 0x6, RZ ;  /* 0x0000000609117810 */ /* 0x000fc60007ffe0ff */
[----:B-1----:R-:W-:-:S04]  /*0c40*/  IMAD.WIDE.U32 R14, R15, 0x4, R6 ;  /* 0x000000040f0e7825 */ /* 0x002fc800078e0006 */
[----:B------:R-:W-:Y:S01]  /*0c50*/  IMAD.WIDE.U32 R16, R17, 0x4, R4 ;  /* 0x0000000411107825 */ /* 0x000fe200078e0004 */
[----:B--2---:R0:W-:Y:S04]  /*0c60*/  STG.E desc[UR6][R14.64], R23 ;  /* 0x000000170e007986 */ /* 0x0041e8000c101906 */
[----:B------:R-:W2:Y:S01]  /*0c70*/  LDG.E R25, desc[UR6][R16.64] ;  /* 0x0000000610197981 */ /* 0x000ea2000c1e1900 */
[----:B------:R-:W-:Y:S02]  /*0c80*/  IADD3 R19, PT, PT, R11, -0x6, RZ ;  /* 0xfffffffa0b137810 */ /* 0x000fe40007ffe0ff */
[----:B------:R-:W-:-:S03]  /*0c90*/  IADD3 R21, PT, PT, R9, 0x5, RZ ;  /* 0x0000000509157810 */ /* 0x000fc60007ffe0ff */
[----:B------:R-:W-:-:S04]  /*0ca0*/  IMAD.WIDE.U32 R18, R19, 0x4, R6 ;  /* 0x0000000413127825 */ /* 0x000fc800078e0006 */
[----:B------:R-:W-:Y:S01]  /*0cb0*/  IMAD.WIDE.U32 R20, R21, 0x4, R4 ;  /* 0x0000000415147825 */ /* 0x000fe200078e0004 */
[----:B--2---:R1:W-:Y:S04]  /*0cc0*/  STG.E desc[UR6][R18.64], R25 ;  /* 0x0000001912007986 */ /* 0x0043e8000c101906 */
[----:B------:R-:W2:Y:S01]  /*0cd0*/  LDG.E R27, desc[UR6][R20.64] ;  /* 0x00000006141b7981 */ /* 0x000ea2000c1e1900 */
[----:B------:R-:W-:Y:S02]  /*0ce0*/  IADD3 R13, PT, PT, R11, -0x5, RZ ;  /* 0xfffffffb0b0d7810 */ /* 0x000fe40007ffe0ff */
[----:B------:R-:W-:-:S03]  /*0cf0*/  IADD3 R29, PT, PT, R9, 0x4, RZ ;  /* 0x00000004091d7810 */ /* 0x000fc60007ffe0ff */
[----:B------:R-:W-:-:S04]  /*0d00*/  IMAD.WIDE.U32 R12, R13, 0x4, R6 ;  /* 0x000000040d0c7825 */ /* 0x000fc800078e0006 */
[----:B0-----:R-:W-:Y:S01]  /*0d10*/  IMAD.WIDE.U32 R14, R29, 0x4, R4 ;  /* 0x000000041d0e7825 */ /* 0x001fe200078e0004 */
[----:B--2---:R0:W-:Y:S04]  /*0d20*/  STG.E desc[UR6][R12.64], R27 ;  /* 0x0000001b0c007986 */ /* 0x0041e8000c101906 */
[----:B------:R-:W2:Y:S01]  /*0d30*/  LDG.E R23, desc[UR6][R14.64] ;  /* 0x000000060e177981 */ /* 0x000ea2000c1e1900 */
[----:B------:R-:W-:Y:S02]  /*0d40*/  IADD3 R17, PT, PT, R11, -0x4, RZ ;  /* 0xfffffffc0b117810 */ /* 0x000fe40007ffe0ff */
[----:B------:R-:W-:-:S03]  /*0d50*/  IADD3 R29, PT, PT, R9, 0x3, RZ ;  /* 0x00000003091d7810 */ /* 0x000fc60007ffe0ff */
[----:B------:R-:W-:-:S04]  /*0d60*/  IMAD.WIDE.U32 R16, R17, 0x4, R6 ;  /* 0x0000000411107825 */ /* 0x000fc800078e0006 */
[----:B-1----:R-:W-:Y:S01]  /*0d70*/  IMAD.WIDE.U32 R18, R29, 0x4, R4 ;  /* 0x000000041d127825 */ /* 0x002fe200078e0004 */
[----:B--2---:R1:W-:Y:S04]  /*0d80*/  STG.E desc[UR6][R16.64], R23 ;  /* 0x0000001710007986 */ /* 0x0043e8000c101906 */
[----:B------:R-:W2:Y:S01]  /*0d90*/  LDG.E R25, desc[UR6][R18.64] ;  /* 0x0000000612197981 */ /* 0x000ea2000c1e1900 */
[----:B------:R-:W-:Y:S01]  /*0da0*/  VIADD R21, R11, 0xfffffffd ;  /* 0xfffffffd0b157836 */ /* 0x000fe20000000000 */
        /* <DEDUP_REMOVED lines=8> */
[--C-:B-1----:R-:W-:Y:S01]  /*0e30*/  IMAD.WIDE.U32 R16, R29, 0x4, R4.reuse ;  /* 0x000000041d107825 */ /* 0x102fe200078e0004 */
[----:B--2---:R1:W-:Y:S04]  /*0e40*/  STG.E desc[UR6][R14.64], R27 ;  /* 0x0000001b0e007986 */ /* 0x0043e8000c101906 */
[----:B------:R-:W2:Y:S01]  /*0e50*/  LDG.E R29, desc[UR6][R16.64] ;  /* 0x00000006101d7981 */ /* 0x000ea2000c1e1900 */
[----:B------:R-:W-:Y:S01]  /*0e60*/  IADD3 R19, PT, PT, R11, -0x1, RZ ;  /* 0xffffffff0b137810 */ /* 0x000fe20007ffe0ff */
[----:B------:R-:W-:-:S04]  /*0e70*/  IMAD.WIDE.U32 R22, R9, 0x4, R4 ;  /* 0x0000000409167825 */ /* 0x000fc800078e0004 */
[----:B------:R-:W-:Y:S01]  /*0e80*/  IMAD.WIDE.U32 R18, R19, 0x4, R6 ;  /* 0x0000000413127825 */ /* 0x000fe200078e0006 */
[----:B0-----:R-:W-:-:S04]  /*0e90*/  IADD3 R21, PT, PT, R9, -0x1, RZ ;  /* 0xffffffff09157810 */ /* 0x001fc80007ffe0ff */
[----:B--2---:R0:W-:Y:S04]  /*0ea0*/  STG.E desc[UR6][R18.64], R29 ;  /* 0x0000001d12007986 */ /* 0x0041e8000c101906 */
[----:B------:R-:W2:Y:S01]  /*0eb0*/  LDG.E R23, desc[UR6][R22.64] ;  /* 0x0000000616177981 */ /* 0x000ea2000c1e1900 */
[----:B------:R-:W-:-:S04]  /*0ec0*/  IMAD.WIDE.U32 R12, R11, 0x4, R6 ;  /* 0x000000040b0c7825 */ /* 0x000fc800078e0006 */
[----:B------:R-:W-:Y:S01]  /*0ed0*/  IMAD.WIDE.U32 R20, R21, 0x4, R4 ;  /* 0x0000000415147825 */ /* 0x000fe200078e0004 */
[----:B-1----:R-:W-:Y:S02]  /*0ee0*/  IADD3 R15, PT, PT, R11, 0x1, RZ ;  /* 0x000000010b0f7810 */ /* 0x002fe40007ffe0ff */
[----:B------:R-:W-:Y:S01]  /*0ef0*/  IADD3 R17, PT, PT, R9, -0x2, RZ ;  /* 0xfffffffe09117810 */ /* 0x000fe20007ffe0ff */
[----:B--2---:R1:W-:Y:S04]  /*0f00*/  STG.E desc[UR6][R12.64], R23 ;  /* 0x000000170c007986 */ /* 0x0043e8000c101906 */
[----:B------:R-:W2:Y:S01]  /*0f10*/  LDG.E R25, desc[UR6][R20.64] ;  /* 0x0000000614197981 */ /* 0x000ea2000c1e1900 */
[----:B------:R-:W-:-:S04]  /*0f20*/  IMAD.WIDE.U32 R14, R15, 0x4, R6 ;  /* 0x000000040f0e7825 */ /* 0x000fc800078e0006 */
[----:B------:R-:W-:Y:S01]  /*0f30*/  IMAD.WIDE.U32 R16, R17, 0x4, R4 ;  /* 0x0000000411107825 */ /* 0x000fe200078e0004 */
[----:B0-----:R-:W-:Y:S01]  /*0f40*/  IADD3 R19, PT, PT, R11, 0x2, RZ ;  /* 0x000000020b137810 */ /* 0x001fe20007ffe0ff */
[----:B--2---:R0:W-:Y:S04]  /*0f50*/  STG.E desc[UR6][R14.64], R25 ;  /* 0x000000190e007986 */ /* 0x0041e8000c101906 */
[----:B------:R-:W2:Y:S01]  /*0f60*/  LDG.E R27, desc[UR6][R16.64] ;  /* 0x00000006101b7981 */ /* 0x000ea2000c1e1900 */
[----:B------:R-:W-:Y:S02]  /*0f70*/  VIADD R29, R9, 0xfffffffd ;  /* 0xfffffffd091d7836 */ /* 0x000fe40000000000 */
[----:B------:R-:W-:-:S04]  /*0f80*/  IMAD.WIDE.U32 R18, R19, 0x4, R6 ;  /* 0x0000000413127825 */ /* 0x000fc800078e0006 */
[----:B-1----:R-:W-:Y:S01]  /*0f90*/  IMAD.WIDE.U32 R12, R29, 0x4, R4 ;  /* 0x000000041d0c7825 */ /* 0x002fe200078e0004 */
[----:B------:R-:W-:Y:S01]  /*0fa0*/  IADD3 R21, PT, PT, R11, 0x3, RZ ;  /* 0x000000030b157810 */ /* 0x000fe20007ffe0ff */
[----:B--2---:R1:W-:Y:S04]  /*0fb0*/  STG.E desc[UR6][R18.64], R27 ;  /* 0x0000001b12007986 */ /* 0x0043e8000c101906 */
[----:B------:R-:W2:Y:S01]  /*0fc0*/  LDG.E R23, desc[UR6][R12.64] ;  /* 0x000000060c177981 */ /* 0x000ea2000c1e1900 */
[----:B------:R-:W-:Y:S01]  /*0fd0*/  IADD3 R29, PT, PT, R9, -0x4, RZ ;  /* 0xfffffffc091d7810 */ /* 0x000fe20007ffe0ff */
[----:B------:R-:W-:-:S04]  /*0fe0*/  IMAD.WIDE.U32 R20, R21, 0x4, R6 ;  /* 0x0000000415147825 */ /* 0x000fc800078e0006 */
[----:B0-----:R-:W-:Y:S01]  /*0ff0*/  IMAD.WIDE.U32 R14, R29, 0x4, R4 ;  /* 0x000000041d0e7825 */ /* 0x001fe200078e0004 */
[----:B------:R-:W-:Y:S01]  /*1000*/  IADD3 R17, PT, PT, R11, 0x4, RZ ;  /* 0x000000040b117810 */ /* 0x000fe20007ffe0ff */
[----:B--2---:R0:W-:Y:S04]  /*1010*/  STG.E desc[UR6][R20.64], R23 ;  /* 0x0000001714007986 */ /* 0x0041e8000c101906 */
[----:B------:R-:W2:Y:S01]  /*1020*/  LDG.E R25, desc[UR6][R14.64] ;  /* 0x000000060e197981 */ /* 0x000ea2000c1e1900 */
[----:B------:R-:W-:Y:S01]  /*1030*/  IADD3 R29, PT, PT, R9, -0x5, RZ ;  /* 0xfffffffb091d7810 */ /* 0x000fe20007ffe0ff */
        /* <DEDUP_REMOVED lines=8> */
[----:B------:R-:W-:Y:S02]  /*10c0*/  IADD3 R15, PT, PT, R11, 0x6, RZ ;  /* 0x000000060b0f7810 */ /* 0x000fe40007ffe0ff */
[----:B------:R-:W-:Y:S01]  /*10d0*/  IADD3 R23, PT, PT, R9, -0x7, RZ ;  /* 0xfffffff909177810 */ /* 0x000fe20007ffe0ff */
[----:B--2---:R0:W-:Y:S04]  /*10e0*/  STG.E desc[UR6][R12.64], R27 ;  /* 0x0000001b0c007986 */ /* 0x0041e8000c101906 */
[----:B------:R-:W2:Y:S01]  /*10f0*/  LDG.E R29, desc[UR6][R20.64] ;  /* 0x00000006141d7981 */ /* 0x000ea2000c1e1900 */
[----:B------:R-:W-:-:S04]  /*1100*/  IMAD.WIDE.U32 R14, R15, 0x4, R6 ;  /* 0x000000040f0e7825 */ /* 0x000fc800078e0006 */
[--C-:B-1----:R-:W-:Y:S01]  /*1110*/  IMAD.WIDE.U32 R16, R23, 0x4, R4.reuse ;  /* 0x0000000417107825 */ /* 0x102fe200078e0004 */
[----:B------:R-:W-:Y:S01]  /*1120*/  IADD3 R23, PT, PT, R9, -0x8, RZ ;  /* 0xfffffff809177810 */ /* 0x000fe20007ffe0ff */
[----:B--2---:R2:W-:Y:S04]  /*1130*/  STG.E desc[UR6][R14.64], R29 ;  /* 0x0000001d0e007986 */ /* 0x0045e8000c101906 */
[----:B------:R-:W3:Y:S01]  /*1140*/  LDG.E R17, desc[UR6][R16.64] ;  /* 0x0000000610117981 */ /* 0x000ee2000c1e1900 */
[----:B------:R-:W-:Y:S02]  /*1150*/  VIADD R19, R11, 0x7 ;  /* 0x000000070b137836 */ /* 0x000fe40000000000 */
[----:B0-----:R-:W-:-:S04]  /*1160*/  IMAD.WIDE.U32 R12, R23, 0x4, R4 ;  /* 0x00000004170c7825 */ /* 0x001fc800078e0004 */
[----:B------:R-:W-:Y:S01]  /*1170*/  IMAD.WIDE.U32 R18, R19, 0x4, R6 ;  /* 0x0000000413127825 */ /* 0x000fe200078e0006 */
[----:B------:R-:W-:-:S04]  /*1180*/  IADD3 R8, PT, PT, R8, 0x10, RZ ;  /* 0x0000001008087810 */ /* 0x000fc80007ffe0ff */
[----:B---3--:R2:W-:Y:S04]  /*1190*/  STG.E desc[UR6][R18.64], R17 ;  /* 0x0000001112007986 */ /* 0x0085e8000c101906 */
[----:B------:R-:W3:Y:S01]  /*11a0*/  LDG.E R13, desc[UR6][R12.64] ;  /* 0x000000060c0d7981 */ /* 0x000ee2000c1e1900 */
[----:B------:R-:W-:Y:S02]  /*11b0*/  ISETP.NE.AND P1, PT, R8, RZ, PT ;  /* 0x000000ff0800720c */ /* 0x000fe40003f25270 */
[----:B------:R-:W-:Y:S02]  /*11c0*/  IADD3 R21, PT, PT, R11, 0x8, RZ ;  /* 0x000000080b157810 */ /* 0x000fe40007ffe0ff */
[----:B------:R-:W-:Y:S02]  /*11d0*/  IADD3 R9, PT, PT, R9, -0x10, RZ ;  /* 0xfffffff009097810 */ /* 0x000fe40007ffe0ff */
[----:B------:R-:W-:Y:S01]  /*11e0*/  IADD3 R11, PT, PT, R11, 0x10, RZ ;  /* 0x000000100b0b7810 */ /* 0x000fe20007ffe0ff */
[----:B------:R-:W-:-:S05]  /*11f0*/  IMAD.WIDE.U32 R20, R21, 0x4, R6 ;  /* 0x0000000415147825 */ /* 0x000fca00078e0006 */
[----:B---3--:R2:W-:Y:S01]  /*1200*/  STG.E desc[UR6][R20.64], R13 ;  /* 0x0000000d14007986 */ /* 0x0085e2000c101906 */
[----:B------:R-:W-:Y:S05]  /*1210*/  @P1 BRA `(.L_x_6) ;  /* 0xfffffff800741947 */ /* 0x000fea000383ffff */
.L_x_5:
[----:B------:R-:W-:Y:S05]  /*1220*/  @!P0 EXIT ;  /* 0x000000000000894d */ /* 0x000fea0003800000 */
[----:B------:R-:W0:Y:S01]  /*1230*/  LDC R5, c[0x0][0x398] ;  /* 0x0000e600ff057b82 */ /* 0x000e220000000800 */
[----:B------:R-:W-:Y:S02]  /*1240*/  ISETP.GE.U32.AND P0, PT, R10, 0x8, PT ;  /* 0x000000080a00780c */ /* 0x000fe40003f06070 */
[----:B0-----:R-:W-:-:S04]  /*1250*/  LOP3.LUT R22, R5, 0x7, RZ, 0xc0, !PT ;  /* 0x0000000705167812 */ /* 0x001fc800078ec0ff */
[----:B------:R-:W-:-:S07]  /*1260*/  ISETP.NE.AND P1, PT, R22, RZ, PT ;  /* 0x000000ff1600720c */ /* 0x000fce0003f25270 */
[----:B------:R-:W-:Y:S06]  /*1270*/  @!P0 BRA `(.L_x_7) ;  /* 0x0000000000d48947 */ /* 0x000fec0003800000 */
[----:B------:R-:W2:Y:S01]  /*1280*/  LDC.64 R6, c[0x0][0x380] ;  /* 0x0000e000ff067b82 */ /* 0x000ea20000000a00 */
[----:B------:R-:W-:-:S04]  /*1290*/  LOP3.LUT R9, RZ, R3, RZ, 0x33, !PT ;  /* 0x00000003ff097212 */ /* 0x000fc800078e33ff */
[----:B------:R-:W-:-:S05]  /*12a0*/  IADD3 R9, PT, PT, R2, R9, RZ ;  /* 0x0000000902097210 */ /* 0x000fca0007ffe0ff */
[----:B--2---:R-:W-:Y:S02]  /*12b0*/  IMAD.WIDE.U32 R12, R9, 0x4, R6 ;  /* 0x00000004090c7825 */ /* 0x004fe400078e0006 */
[----:B------:R-:W0:Y:S03]  /*12c0*/  LDC.64 R8, c[0x0][0x390] ;  /* 0x0000e400ff087b82 */ /* 0x000e260000000a00 */
[----:B------:R-:W2:Y:S01]  /*12d0*/  LDG.E R23, desc[UR6][R12.64] ;  /* 0x000000060c177981 */ /* 0x000ea2000c1e1900 */
[----:B------:R-:W-:Y:S01]  /*12e0*/  IADD3 R4, PT, PT, R2, -R3, RZ ;  /* 0x8000000302047210 */ /* 0x000fe20007ffe0ff */
[----:B------:R-:W-:-:S03]  /*12f0*/  IMAD R11, R0, R5, R3 ;  /* 0x00000005000b7224 */ /* 0x000fc600078e0203 */
[----:B------:R-:W-:-:S05]  /*1300*/  IADD3 R17, PT, PT, R4, -0x2, RZ ;  /* 0xfffffffe04117810 */ /* 0x000fca0007ffe0ff */
[----:B------:R-:W-:-:S04]  /*1310*/  IMAD.WIDE.U32 R16, R17, 0x4, R6 ;  /* 0x0000000411107825 */ /* 0x000fc800078e0006 */
[----:B0-----:R-:W-:-:S05]  /*1320*/  IMAD.WIDE.U32 R14, R11, 0x4, R8 ;  /* 0x000000040b0e7825 */ /* 0x001fca00078e0008 */
[----:B--2---:R0:W-:Y:S04]  /*1330*/  STG.E desc[UR6][R14.64], R23 ;  /* 0x000000170e007986 */ /* 0x0041e8000c101906 */
[----:B------:R-:W2:Y:S01]  /*1340*/  LDG.E R25, desc[UR6][R16.64] ;  /* 0x0000000610197981 */ /* 0x000ea2000c1e1900 */
[----:B------:R-:W-:Y:S01]  /*1350*/  VIADD R19, R11, 0x1 ;  /* 0x000000010b137836 */ /* 0x000fe20000000000 */
[----:B------:R-:W-:-:S03]  /*1360*/  IADD3 R21, PT, PT, R4, -0x3, RZ ;  /* 0xfffffffd04157810 */ /* 0x000fc60007ffe0ff */
[----:B------:R-:W-:-:S04]  /*1370*/  IMAD.WIDE.U32 R12, R19, 0x4, R8 ;  /* 0x00000004130c7825 */ /* 0x000fc800078e0008 */
[----:B------:R-:W-:Y:S01]  /*1380*/  IMAD.WIDE.U32 R18, R21, 0x4, R6 ;  /* 0x0000000415127825 */ /* 0x000fe200078e0006 */
[----:B--2---:R1:W-:Y:S04]  /*1390*/  STG.E desc[UR6][R12.64], R25 ;  /* 0x000000190c007986 */ /* 0x0043e8000c101906 */
[----:B------:R-:W2:Y:S01]  /*13a0*/  LDG.E R27, desc[UR6][R18.64] ;  /* 0x00000006121b7981 */ /* 0x000ea2000c1e1900 */
[----:B------:R-:W-:Y:S02]  /*13b0*/  IADD3 R21, PT, PT, R11, 0x2, RZ ;  /* 0x000000020b157810 */ /* 0x000fe40007ffe0ff */
[----:B------:R-:W-:-:S03]  /*13c0*/  IADD3 R29, PT, PT, R4, -0x4, RZ ;  /* 0xfffffffc041d7810 */ /* 0x000fc60007ffe0ff */
[----:B------:R-:W-:-:S04]  /*13d0*/  IMAD.WIDE.U32 R20, R21, 0x4, R8 ;  /* 0x0000000415147825 */ /* 0x000fc800078e0008 */
[----:B0-----:R-:W-:Y:S01]  /*13e0*/  IMAD.WIDE.U32 R14, R29, 0x4, R6 ;  /* 0x000000041d0e7825 */ /* 0x001fe200078e0006 */
[----:B--2---:R0:W-:Y:S04]  /*13f0*/  STG.E desc[UR6][R20.64], R27 ;  /* 0x0000001b14007986 */ /* 0x0041e8000c101906 */
[----:B------:R-:W2:Y:S01]  /*1400*/  LDG.E R23, desc[UR6][R14.64] ;  /* 0x000000060e177981 */ /* 0x000ea2000c1e1900 */
[----:B------:R-:W-:Y:S02]  /*1410*/  IADD3 R17, PT, PT, R11, 0x3, RZ ;  /* 0x000000030b117810 */ /* 0x000fe40007ffe0ff */
[----:B------:R-:W-:-:S03]  /*1420*/  IADD3 R29, PT, PT, R4, -0x5, RZ ;  /* 0xfffffffb041d7810 */ /* 0x000fc60007ffe0ff */
[----:B------:R-:W-:-:S04]  /*1430*/  IMAD.WIDE.U32 R16, R17, 0x4, R8 ;  /* 0x0000000411107825 */ /* 0x000fc800078e0008 */
[----:B-1----:R-:W-:Y:S01]  /*1440*/  IMAD.WIDE.U32 R12, R29, 0x4, R6 ;  /* 0x000000041d0c7825 */ /* 0x002fe200078e0006 */
[----:B--2---:R1:W-:Y:S04]  /*1450*/  STG.E desc[UR6][R16.64], R23 ;  /* 0x0000001710007986 */ /* 0x0043e8000c101906 */
[----:B------:R-:W2:Y:S01]  /*1460*/  LDG.E R25, desc[UR6][R12.64] ;  /* 0x000000060c197981 */ /* 0x000ea2000c1e1900 */
[----:B------:R-:W-:Y:S02]  /*1470*/  IADD3 R19, PT, PT, R11, 0x4, RZ ;  /* 0x000000040b137810 */ /* 0x000fe40007ffe0ff */
[----:B------:R-:W-:-:S03]  /*1480*/  IADD3 R29, PT, PT, R4, -0x6, RZ ;  /* 0xfffffffa041d7810 */ /* 0x000fc60007ffe0ff */
[----:B------:R-:W-:-:S04]  /*1490*/  IMAD.WIDE.U32 R18, R19, 0x4, R8 ;  /* 0x0000000413127825 */ /* 0x000fc800078e0008 */
[----:B0-----:R-:W-:Y:S01]  /*14a0*/  IMAD.WIDE.U32 R20, R29, 0x4, R6 ;  /* 0x000000041d147825 */ /* 0x001fe200078e0006 */
[----:B--2---:R0:W-:Y:S05]  /*14b0*/  STG.E desc[UR6][R18.64], R25 ;  /* 0x0000001912007986 */ /* 0x0041ea000c101906 */
[----:B------:R-:W2:Y:S01]  /*14c0*/  LDG.E R21, desc[UR6][R20.64] ;  /* 0x0000000614157981 */ /* 0x000ea2000c1e1900 */
[----:B------:R-:W-:Y:S02]  /*14d0*/  IADD3 R15, PT, PT, R11, 0x5, RZ ;  /* 0x000000050b0f7810 */ /* 0x000fe40007ffe0ff */
[----:B------:R-:W-:-:S03]  /*14e0*/  IADD3 R27, PT, PT, R4, -0x7, RZ ;  /* 0xfffffff9041b7810 */ /* 0x000fc60007ffe0ff */
[----:B------:R-:W-:-:S04]  /*14f0*/  IMAD.WIDE.U32 R14, R15, 0x4, R8 ;  /* 0x000000040f0e7825 */ /* 0x000fc800078e0008 */
[----:B-1----:R-:W-:Y:S01]  /*1500*/  IMAD.WIDE.U32 R16, R27, 0x4, R6 ;  /* 0x000000041b107825 */ /* 0x002fe200078e0006 */
[----:B--2---:R0:W-:Y:S05]  /*1510*/  STG.E desc[UR6][R14.64], R21 ;  /* 0x000000150e007986 */ /* 0x0041ea000c101906 */
[----:B------:R-:W2:Y:S01]  /*1520*/  LDG.E R17, desc[UR6][R16.64] ;  /* 0x0000000610117981 */ /* 0x000ea2000c1e1900 */
[----:B------:R-:W-:Y:S01]  /*1530*/  IADD3 R23, PT, PT, R4, -0x8, RZ ;  /* 0xfffffff804177810 */ /* 0x000fe20007ffe0ff */
[----:B------:R-:W-:-:S04]  /*1540*/  VIADD R13, R11, 0x6 ;  /* 0x000000060b0d7836 */ /* 0x000fc80000000000 */
[----:B------:R-:W-:-:S04]  /*1550*/  IMAD.WIDE.U32 R12, R13, 0x4, R8 ;  /* 0x000000040d0c7825 */ /* 0x000fc800078e0008 */
[----:B------:R-:W-:Y:S01]  /*1560*/  IMAD.WIDE.U32 R6, R23, 0x4, R6 ;  /* 0x0000000417067825 */ /* 0x000fe200078e0006 */
[----:B--2---:R0:W-:Y:S05]  /*1570*/  STG.E desc[UR6][R12.64], R17 ;  /* 0x000000110c007986 */ /* 0x0041ea000c101906 */
[----:B------:R-:W2:Y:S01]  /*1580*/  LDG.E R7, desc[UR6][R6.64] ;  /* 0x0000000606077981 */ /* 0x000ea2000c1e1900 */
[----:B------:R-:W-:Y:S02]  /*1590*/  IADD3 R11, PT, PT, R11, 0x7, RZ ;  /* 0x000000070b0b7810 */ /* 0x000fe40007ffe0ff */
[----:B------:R-:W-:-:S03]  /*15a0*/  IADD3 R3, PT, PT, R3, 0x8, RZ ;  /* 0x0000000803037810 */ /* 0x000fc60007ffe0ff */
[----:B------:R-:W-:-:S05]  /*15b0*/  IMAD.WIDE.U32 R8, R11, 0x4, R8 ;  /* 0x000000040b087825 */ /* 0x000fca00078e0008 */
[----:B--2---:R0:W-:Y:S02]  /*15c0*/  STG.E desc[UR6][R8.64], R7 ;  /* 0x0000000708007986 */ /* 0x0041e4000c101906 */
.L_x_7:
[----:B------:R-:W-:Y:S05]  /*15d0*/  @!P1 EXIT ;  /* 0x000000000000994d */ /* 0x000fea0003800000 */
[----:B------:R-:W-:Y:S02]  /*15e0*/  ISETP.GE.U32.AND P0, PT, R22, 0x4, PT ;  /* 0x000000041600780c */ /* 0x000fe40003f06070 */
[----:B------:R-:W-:-:S04]  /*15f0*/  LOP3.LUT R4, R5, 0x3, RZ, 0xc0, !PT ;  /* 0x0000000305047812 */ /* 0x000fc800078ec0ff */
[----:B------:R-:W-:-:S07]  /*1600*/  ISETP.NE.AND P1, PT, R4, RZ, PT ;  /* 0x000000ff0400720c */ /* 0x000fce0003f25270 */
[----:B------:R-:W-:Y:S06]  /*1610*/  @!P0 BRA `(.L_x_8) ;  /* 0x0000000000748947 */ /* 0x000fec0003800000 */
[----:B0-----:R-:W2:Y:S01]  /*1620*/  LDC.64 R6, c[0x0][0x380] ;  /* 0x0000e000ff067b82 */ /* 0x001ea20000000a00 */
        /* <DEDUP_REMOVED lines=12> */
[----:B------:R-:W-:Y:S02]  /*16f0*/  IADD3 R19, PT, PT, R11, 0x1, RZ ;  /* 0x000000010b137810 */ /* 0x000fe40007ffe0ff */
[----:B------:R-:W-:-:S03]  /*1700*/  IADD3 R21, PT, PT, R2, -0x3, RZ ;  /* 0xfffffffd02157810 */ /* 0x000fc60007ffe0ff */
[----:B------:R-:W-:-:S04]  /*1710*/  IMAD.WIDE.U32 R12, R19, 0x4, R8 ;  /* 0x00000004130c7825 */ /* 0x000fc800078e0008 */
[----:B------:R-:W-:Y:S01]  /*1720*/  IMAD.WIDE.U32 R18, R21, 0x4, R6 ;  /* 0x0000000415127825 */ /* 0x000fe200078e0006 */
[----:B--2---:R1:W-:Y:S05]  /*1730*/  STG.E desc[UR6][R12.64], R17 ;  /* 0x000000110c007986 */ /* 0x0043ea000c101906 */
[----:B------:R-:W2:Y:S01]  /*1740*/  LDG.E R19, desc[UR6][R18.64] ;  /* 0x0000000612137981 */ /* 0x000ea2000c1e1900 */
[----:B------:R-:W-:Y:S01]  /*1750*/  IADD3 R21, PT, PT, R11, 0x2, RZ ;  /* 0x000000020b157810 */ /* 0x000fe20007ffe0ff */
        /* <DEDUP_REMOVED lines=9> */
.L_x_8:
[----:B------:R-:W-:Y:S05]  /*17f0*/  @!P1 EXIT ;  /* 0x000000000000994d */ /* 0x000fea0003800000 */
[----:B01----:R-:W0:Y:S01]  /*1800*/  LDC.64 R6, c[0x0][0x380] ;  /* 0x0000e000ff067b82 */ /* 0x003e220000000a00 */
[-C--:B------:R-:W-:Y:S01]  /*1810*/  IMAD R2, R0, R5.reuse, R5 ;  /* 0x0000000500027224 */ /* 0x080fe200078e0205 */
[----:B------:R-:W-:Y:S01]  /*1820*/  IADD3 R4, PT, PT, -R4, RZ, RZ ;  /* 0x000000ff04047210 */ /* 0x000fe20007ffe1ff */
[----:B------:R-:W-:-:S03]  /*1830*/  IMAD R11, R0, R5, R3 ;  /* 0x00000005000b7224 */ /* 0x000fc600078e0203 */
[----:B------:R-:W-:Y:S02]  /*1840*/  IADD3 R3, PT, PT, R2, -R3, RZ ;  /* 0x8000000302037210 */ /* 0x000fe40007ffe0ff */
[----:B------:R-:W1:Y:S05]  /*1850*/  LDC.64 R8, c[0x0][0x390] ;  /* 0x0000e400ff087b82 */ /* 0x000e6a0000000a00 */
.L_x_9:
[----:B--2---:R-:W-:-:S05]  /*1860*/  IADD3 R13, PT, PT, R3, -0x1, RZ ;  /* 0xffffffff030d7810 */ /* 0x004fca0007ffe0ff */
[----:B0-----:R-:W-:-:S06]  /*1870*/  IMAD.WIDE.U32 R2, R13, 0x4, R6 ;  /* 0x000000040d027825 */ /* 0x001fcc00078e0006 */
[----:B------:R-:W2:Y:S01]  /*1880*/  LDG.E R3, desc[UR6][R2.64] ;  /* 0x0000000602037981 */ /* 0x000ea2000c1e1900 */
[----:B------:R-:W-:Y:S01]  /*1890*/  IADD3 R0, PT, PT, R4, 0x1, RZ ;  /* 0x0000000104007810 */ /* 0x000fe20007ffe0ff */
[----:B-1----:R-:W-:-:S03]  /*18a0*/  IMAD.WIDE.U32 R4, R11, 0x4, R8 ;  /* 0x000000040b047825 */ /* 0x002fc600078e0008 */
[----:B------:R-:W-:Y:S02]  /*18b0*/  ISETP.NE.AND P0, PT, R0, RZ, PT ;  /* 0x000000ff0000720c */ /* 0x000fe40003f05270 */
[----:B--2---:R0:W-:Y:S11]  /*18c0*/  STG.E desc[UR6][R4.64], R3 ;  /* 0x0000000304007986 */ /* 0x0041f6000c101906 */
[----:B------:R-:W-:Y:S05]  /*18d0*/  @!P0 EXIT ;  /* 0x000000000000894d */ /* 0x000fea0003800000 */
[----:B------:R-:W-:Y:S02]  /*18e0*/  IADD3 R11, PT, PT, R11, 0x1, RZ ;  /* 0x000000010b0b7810 */ /* 0x000fe40007ffe0ff */
[----:B0-----:R-:W-:Y:S02]  /*18f0*/  MOV R3, R13 ;  /* 0x0000000d00037202 */ /* 0x001fe40000000f00 */
[----:B------:R-:W-:Y:S01]  /*1900*/  MOV R4, R0 ;  /* 0x0000000000047202 */ /* 0x000fe20000000f00 */
[----:B------:R-:W-:Y:S06]  /*1910*/  BRA `(.L_x_9) ;  /* 0xfffffffc00d07947 */ /* 0x000fec000383ffff */
.L_x_10:
[----:B------:R-:W-:-:S00]  /*1920*/  BRA `(.L_x_10) ;  /* 0xfffffffc00fc7947 */ /* 0x000fc0000383ffff */
[----:B------:R-:W-:-:S00]  /*1930*/  NOP ;  /* 0x0000000000007918 */ /* 0x000fc00000000000 */
        /* <DEDUP_REMOVED lines=12> */
.L_x_48:


//--------------------- .text.reduce_sum_final    --------------------------
	.section	.text.reduce_sum_final,"ax",@progbits
	.align	128
        .global         reduce_sum_final
        .type           reduce_sum_final,@function
        .size           reduce_sum_final,(.L_x_49 - reduce_sum_final)
        .other          reduce_sum_final,@"STO_CUDA_ENTRY STV_DEFAULT"
reduce_sum_final:
.text.reduce_sum_final:
[----:B------:R-:W-:Y:S01]  /*0000*/  LDC R1, c[0x0][0x37c] ;  /* 0x0000df00ff017b82 */ /* 0x000fe20000000800 */
[----:B------:R-:W0:Y:S07]  /*0010*/  LDCU UR6, c[0x0][0x390] ;  /* 0x00007200ff0677ac */ /* 0x000e2e0008000800 */
[----:B------:R-:W1:Y:S01]  /*0020*/  LDC.64 R2, c[0x0][0x388] ;  /* 0x0000e200ff027b82 */ /* 0x000e620000000a00 */
[----:B------:R-:W1:Y:S01]  /*0030*/  LDCU.64 UR10, c[0x0][0x358] ;  /* 0x00006b00ff0a77ac */ /* 0x000e620008000a00 */
[----:B0-----:R-:W-:Y:S01]  /*0040*/  ISETP.NE.AND P0, PT, RZ, UR6, PT ;  /* 0x00000006ff007c0c */ /* 0x001fe2000bf05270 */
[----:B-1----:R0:W-:-:S12]  /*0050*/  STG.E desc[UR10][R2.64], RZ ;  /* 0x000000ff02007986 */ /* 0x0021d8000c10190a */
[----:B------:R-:W-:Y:S05]  /*0060*/  @!P0 EXIT ;  /* 0x000000000000894d */ /* 0x000fea0003800000 */
[----:B------:R-:W-:Y:S01]  /*0070*/  UISETP.GE.U32.AND UP0, UPT, UR6, 0x10, UPT ;  /* 0x000000100600788c */ /* 0x000fe2000bf06070 */
[----:B------:R-:W-:Y:S01]  /*0080*/  HFMA2 R0, -RZ, RZ, 0, 0 ;  /* 0x00000000ff007431 */ /* 0x000fe200000001ff */
[----:B------:R-:W-:Y:S01]  /*0090*/  ULOP3.LUT UR7, UR6, 0xf, URZ, 0xc0, !UPT ;  /* 0x0000000f06077892 */ /* 0x000fe2000f8ec0ff */
[----:B------:R-:W-:-:S05]  /*00a0*/  MOV R7, RZ ;  /* 0x000000ff00077202 */ /* 0x000fca0000000f00 */
[----:B------:R-:W-:Y:S01]  /*00b0*/  ISETP.NE.AND P0, PT, RZ, UR7, PT ;  /* 0x00000007ff007c0c */ /* 0x000fe2000bf05270 */
[----:B------:R-:W-:-:S12]  /*00c0*/  BRA.U !UP0, `(.L_x_11) ;  /* 0x0000000508007547 */ /* 0x000fd8000b800000 */
[----:B------:R-:W1:Y:S01]  /*00d0*/  LDCU.64 UR4, c[0x0][0x380] ;  /* 0x00007000ff0477ac */ /* 0x000e620008000a00 */
[----:B------:R-:W-:Y:S01]  /*00e0*/  MOV R7, RZ ;  /* 0x000000ff00077202 */ /* 0x000fe20000000f00 */
[----:B------:R-:W-:-:S04]  /*00f0*/  ULOP3.LUT UR8, UR6, 0xfffffff0, URZ, 0xc0, !UPT ;  /* 0xfffffff006087892 */ /* 0x000fc8000f8ec0ff */
[----:B------:R-:W-:Y:S02]  /*0100*/  UIADD3 UR9, UPT, UPT, -UR8, URZ, URZ ;  /* 0x000000ff08097290 */ /* 0x000fe4000fffe1ff */
[----:B------:R-:W-:Y:S01]  /*0110*/  MOV R0, UR8 ;  /* 0x0000000800007c02 */ /* 0x000fe20008000f00 */
[----:B-1----:R-:W-:-:S04]  /*0120*/  UIADD3 UR4, UP0, UPT, UR4, 0x20, URZ ;  /* 0x0000002004047890 */ /* 0x002fc8000ff1e0ff */
[----:B------:R-:W-:Y:S02]  /*0130*/  UIADD3.X UR5, UPT, UPT, URZ, UR5, URZ, UP0, !UPT ;  /* 0x00000005ff057290 */ /* 0x000fe400087fe4ff */
[----:B------:R-:W-:-:S04]  /*0140*/  MOV R6, UR4 ;  /* 0x0000000400067c02 */ /* 0x000fc80008000f00 */
[----:B------:R-:W-:-:S07]  /*0150*/  MOV R13, UR5 ;  /* 0x00000005000d7c02 */ /* 0x000fce0008000f00 */
.L_x_12:
[----:B------:R-:W-:Y:S02]  /*0160*/  MOV R4, R6 ;  /* 0x0000000600047202 */ /* 0x000fe40000000f00 */
[----:B------:R-:W-:-:S05]  /*0170*/  MOV R5, R13 ;  /* 0x0000000d00057202 */ /* 0x000fca0000000f00 */
[----:B------:R-:W2:Y:S02]  /*0180*/  LDG.E R6, desc[UR10][R4.64+-0x20] ;  /* 0xffffe00a04067981 */ /* 0x000ea4000c1e1900 */
[----:B--2-4-:R-:W-:-:S05]  /*0190*/  FADD R7, R6, R7 ;  /* 0x0000000706077221 */ /* 0x014fca0000000000 */
[----:B------:R1:W-:Y:S04]  /*01a0*/  STG.E desc[UR10][R2.64], R7 ;  /* 0x0000000702007986 */ /* 0x0003e8000c10190a */
[----:B------:R-:W2:Y:S02]  /*01b0*/  LDG.E R6, desc[UR10][R4.64+-0x1c] ;  /* 0xffffe40a04067981 */ /* 0x000ea4000c1e1900 */
[----:B--2---:R-:W-:-:S05]  /*01c0*/  FADD R9, R7, R6 ;  /* 0x0000000607097221 */ /* 0x004fca0000000000 */
[----:B------:R2:W-:Y:S04]  /*01d0*/  STG.E desc[UR10][R2.64], R9 ;  /* 0x0000000902007986 */ /* 0x0005e8000c10190a */
[----:B------:R-:W3:Y:S02]  /*01e0*/  LDG.E R6, desc[UR10][R4.64+-0x18] ;  /* 0xffffe80a04067981 */ /* 0x000ee4000c1e1900 */
[----:B---3--:R-:W-:-:S05]  /*01f0*/  FADD R11, R9, R6 ;  /* 0x00000006090b7221 */ /* 0x008fca0000000000 */
[----:B------:R3:W-:Y:S04]  /*0200*/  STG.E desc[UR10][R2.64], R11 ;  /* 0x0000000b02007986 */ /* 0x0007e8000c10190a */
[----:B------:R-:W4:Y:S02]  /*0210*/  LDG.E R6, desc[UR10][R4.64+-0x14] ;  /* 0xffffec0a04067981 */ /* 0x000f24000c1e1900 */
[----:B----4-:R-:W-:-:S05]  /*0220*/  FADD R13, R11, R6 ;  /* 0x000000060b0d7221 */ /* 0x010fca0000000000 */
[----:B------:R4:W-:Y:S04]  /*0230*/  STG.E desc[UR10][R2.64], R13 ;  /* 0x0000000d02007986 */ /* 0x0009e8000c10190a */
[----:B------:R-:W1:Y:S02]  /*0240*/  LDG.E R6, desc[UR10][R4.64+-0x10] ;  /* 0xfffff00a04067981 */ /* 0x000e64000c1e1900 */
[----:B-1----:R-:W-:-:S05]  /*0250*/  FADD R7, R13, R6 ;  /* 0x000000060d077221 */ /* 0x002fca0000000000 */
        /* <DEDUP_REMOVED lines=12> */
[----:B------:R-:W-:Y:S04]  /*0320*/  STG.E desc[UR10][R2.64], R7 ;  /* 0x0000000702007986 */ /* 0x000fe8000c10190a */
        /* <DEDUP_REMOVED lines=18> */
[----:B------:R-:W2:Y:S01]  /*0450*/  LDG.E R6, desc[UR10][R4.64+0x1c] ;  /* 0x00001c0a04067981 */ /* 0x000ea2000c1e1900 */
[----:B------:R-:W-:-:S04]  /*0460*/  UIADD3 UR9, UPT, UPT, UR9, 0x10, URZ ;  /* 0x0000001009097890 */ /* 0x000fc8000fffe0ff */
[----:B------:R-:W-:Y:S01]  /*0470*/  UISETP.NE.AND UP0, UPT, UR9, URZ, UPT ;  /* 0x000000ff0900728c */ /* 0x000fe2000bf05270 */
[----:B--2---:R-:W-:Y:S01]  /*0480*/  FADD R7, R11, R6 ;  /* 0x000000060b077221 */ /* 0x004fe20000000000 */
[----:B------:R-:W-:-:S04]  /*0490*/  IADD3 R6, P1, PT, R4, 0x40, RZ ;  /* 0x0000004004067810 */ /* 0x000fc80007f3e0ff */
[----:B------:R4:W-:Y:S01]  /*04a0*/  STG.E desc[UR10][R2.64], R7 ;  /* 0x0000000702007986 */ /* 0x0009e2000c10190a */
[----:B---3--:R-:W-:Y:S02]  /*04b0*/  IADD3.X R13, PT, PT, RZ, R5, RZ, P1, !PT ;  /* 0x00000005ff0d7210 */ /* 0x008fe40000ffe4ff */
[----:B------:R-:W-:Y:S06]  /*04c0*/  BRA.U UP0, `(.L_x_12) ;  /* 0xfffffffd00247547 */ /* 0x000fec000b83ffff */
.L_x_11:
[----:B------:R-:W-:Y:S05]  /*04d0*/  @!P0 EXIT ;  /* 0x000000000000894d */ /* 0x000fea0003800000 */
[----:B------:R-:W-:Y:S02]  /*04e0*/  UISETP.GE.U32.AND UP0, UPT, UR7, 0x8, UPT ;  /* 0x000000080700788c */ /* 0x000fe4000bf06070 */
[----:B------:R-:W-:-:S06]  /*04f0*/  ULOP3.LUT UR5, UR6, 0x7, URZ, 0xc0, !UPT ;  /* 0x0000000706057892 */ /* 0x000fcc000f8ec0ff */
[----:B------:R-:W-:Y:S01]  /*0500*/  ISETP.NE.AND P0, PT, RZ, UR5, PT ;  /* 0x00000005ff007c0c */ /* 0x000fe2000bf05270 */
[----:B------:R-:W-:-:S12]  /*0510*/  BRA.U !UP0, `(.L_x_13) ;  /* 0x00000001086c7547 */ /* 0x000fd8000b800000 */
[----:B------:R-:W1:Y:S02]  /*0520*/  LDC.64 R4, c[0x0][0x380] ;  /* 0x0000e000ff047b82 */ /* 0x000e640000000a00 */
[----:B-1----:R-:W-:-:S05]  /*0530*/  IMAD.WIDE.U32 R4, R0, 0x4, R4 ;  /* 0x0000000400047825 */ /* 0x002fca00078e0004 */
[----:B------:R-:W4:Y:S02]  /*0540*/  LDG.E R6, desc[UR10][R4.64] ;  /* 0x0000000a04067981 */ /* 0x000f24000c1e1900 */
[----:B----4-:R-:W-:-:S05]  /*0550*/  FADD R7, R7, R6 ;  /* 0x0000000607077221 */ /* 0x010fca0000000000 */
[----:B------:R-:W-:Y:S04]  /*0560*/  STG.E desc[UR10][R2.64], R7 ;  /* 0x0000000702007986 */ /* 0x000fe8000c10190a */
[----:B------:R-:W2:Y:S02]  /*0570*/  LDG.E R6, desc[UR10][R4.64+0x4] ;  /* 0x0000040a04067981 */ /* 0x000ea4000c1e1900 */
[----:B--2---:R-:W-:-:S05]  /*0580*/  FADD R9, R7, R6 ;  /* 0x0000000607097221 */ /* 0x004fca0000000000 */
        /* <DEDUP_REMOVED lines=17> */
[----:B------:R-:W-:Y:S01]  /*06a0*/  IADD3 R0, PT, PT, R0, 0x8, RZ ;  /* 0x0000000800007810 */ /* 0x000fe20007ffe0ff */
[----:B--2---:R-:W-:-:S05]  /*06b0*/  FADD R7, R11, R6 ;  /* 0x000000060b077221 */ /* 0x004fca0000000000 */
[----:B------:R3:W-:Y:S02]  /*06c0*/  STG.E desc[UR10][R2.64], R7 ;  /* 0x0000000702007986 */ /* 0x0007e4000c10190a */
.L_x_13:
[----:B------:R-:W-:Y:S05]  /*06d0*/  @!P0 EXIT ;  /* 0x000000000000894d */ /* 0x000fea0003800000 */
[----:B------:R-:W-:Y:S02]  /*06e0*/  UISETP.GE.U32.AND UP0, UPT, UR5, 0x4, UPT ;  /* 0x000000040500788c */ /* 0x000fe4000bf06070 */
[----:B------:R-:W-:-:S06]  /*06f0*/  ULOP3.LUT UR4, UR6, 0x3, URZ, 0xc0, !UPT ;  /* 0x0000000306047892 */ /* 0x000fcc000f8ec0ff */
[----:B------:R-:W-:Y:S01]  /*0700*/  ISETP.NE.AND P0, PT, RZ, UR4, PT ;  /* 0x00000004ff007c0c */ /* 0x000fe2000bf05270 */
[----:B------:R-:W-:-:S12]  /*0710*/  BRA.U !UP0, `(.L_x_14) ;  /* 0x00000001083c7547 */ /* 0x000fd8000b800000 */
[----:B------:R-:W1:Y:S02]  /*0720*/  LDC.64 R4, c[0x0][0x380] ;  /* 0x0000e000ff047b82 */ /* 0x000e640000000a00 */
[----:B-1----:R-:W-:-:S05]  /*0730*/  IMAD.WIDE.U32 R4, R0, 0x4, R4 ;  /* 0x0000000400047825 */ /* 0x002fca00078e0004 */
[----:B------:R-:W3:Y:S02]  /*0740*/  LDG.E R6, desc[UR10][R4.64] ;  /* 0x0000000a04067981 */ /* 0x000ee4000c1e1900 */
[----:B---34-:R-:W-:-:S05]  /*0750*/  FADD R9, R7, R6 ;  /* 0x0000000607097221 */ /* 0x018fca0000000000 */
[----:B------:R1:W-:Y:S04]  /*0760*/  STG.E desc[UR10][R2.64], R9 ;  /* 0x0000000902007986 */ /* 0x0003e8000c10190a */
[----:B------:R-:W2:Y:S02]  /*0770*/  LDG.E R6, desc[UR10][R4.64+0x4] ;  /* 0x0000040a04067981 */ /* 0x000ea4000c1e1900 */
[----:B--2---:R-:W-:-:S05]  /*0780*/  FADD R11, R9, R6 ;  /* 0x00000006090b7221 */ /* 0x004fca0000000000 */
        /* <DEDUP_REMOVED lines=8> */
.L_x_14:
[----:B------:R-:W-:Y:S05]  /*0810*/  @!P0 EXIT ;  /* 0x000000000000894d */ /* 0x000fea0003800000 */
[----:B------:R-:W2:Y:S01]  /*0820*/  LDC.64 R4, c[0x0][0x380] ;  /* 0x0000e000ff047b82 */ /* 0x000ea20000000a00 */
[----:B------:R-:W-:Y:S01]  /*0830*/  UIADD3 UR4, UPT, UPT, -UR4, URZ, URZ ;  /* 0x000000ff04047290 */ /* 0x000fe2000fffe1ff */
[----:B--2---:R-:W-:-:S11]  /*0840*/  IMAD.WIDE.U32 R4, R0, 0x4, R4 ;  /* 0x0000000400047825 */ /* 0x004fd600078e0004 */
.L_x_15:
[----:B--2---:R2:W1:Y:S01]  /*0850*/  LDG.E R0, desc[UR10][R4.64] ;  /* 0x0000000a04007981 */ /* 0x004462000c1e1900 */
[----:B------:R-:W-:-:S04]  /*0860*/  UIADD3 UR4, UPT, UPT, UR4, 0x1, URZ ;  /* 0x0000000104047890 */ /* 0x000fc8000fffe0ff */
[----:B------:R-:W-:Y:S01]  /*0870*/  UISETP.NE.AND UP0, UPT, UR4, URZ, UPT ;  /* 0x000000ff0400728c */ /* 0x000fe2000bf05270 */
[----:B--2---:R-:W-:-:S04]  /*0880*/  IADD3 R4, P0, PT, R4, 0x4, RZ ;  /* 0x0000000404047810 */ /* 0x004fc80007f1e0ff */
[----:B------:R-:W-:Y:S01]  /*0890*/  IADD3.X R5, PT, PT, RZ, R5, RZ, P0, !PT ;  /* 0x00000005ff057210 */ /* 0x000fe200007fe4ff */
[----:B-1-34-:R-:W-:-:S05]  /*08a0*/  FADD R7, R0, R7 ;  /* 0x0000000700077221 */ /* 0x01afca0000000000 */
[----:B------:R2:W-:Y:S01]  /*08b0*/  STG.E desc[UR10][R2.64], R7 ;  /* 0x0000000702007986 */ /* 0x0005e2000c10190a */
[----:B------:R-:W-:Y:S05]  /*08c0*/  BRA.U UP0, `(.L_x_15) ;  /* 0xfffffffd00e07547 */ /* 0x000fea000b83ffff */
[----:B------:R-:W-:Y:S05]  /*08d0*/  EXIT ;  /* 0x000000000000794d */ /* 0x000fea0003800000 */
.L_x_16:
        /* <DEDUP_REMOVED lines=10> */
.L_x_49:


//--------------------- .text.reduce_sum_partial  --------------------------
	.section	.text.reduce_sum_partial,"ax",@progbits
	.align	128
        .global         reduce_sum_partial
        .type           reduce_sum_partial,@function
        .size           reduce_sum_partial,(.L_x_50 - reduce_sum_partial)
        .other          reduce_sum_partial,@"STO_CUDA_ENTRY STV_DEFAULT"
reduce_sum_partial:
.text.reduce_sum_partial:
[----:B------:R-:W-:Y:S01]  /*0000*/  LDC R1, c[0x0][0x37c] ;  /* 0x0000df00ff017b82 */ /* 0x000fe20000000800 */
[----:B------:R-:W0:Y:S01]  /*0010*/  S2R R9, SR_CTAID.X ;  /* 0x0000000000097919 */ /* 0x000e220000002500 */
[----:B------:R-:W0:Y:S01]  /*0020*/  LDCU UR8, c[0x0][0x360] ;  /* 0x00006c00ff0877ac */ /* 0x000e220008000800 */
[----:B------:R-:W0:Y:S01]  /*0030*/  S2R R6, SR_TID.X ;  /* 0x0000000000067919 */ /* 0x000e220000002100 */
[----:B------:R-:W1:Y:S01]  /*0040*/  LDCU UR9, c[0x0][0x390] ;  /* 0x00007200ff0977ac */ /* 0x000e620008000800 */
[----:B------:R-:W2:Y:S01]  /*0050*/  LDCU.64 UR6, c[0x0][0x358] ;  /* 0x00006b00ff0677ac */ /* 0x000ea20008000a00 */
[----:B0-----:R-:W-:-:S04]  /*0060*/  IMAD R0, R9, UR8, R6 ;  /* 0x0000000809007c24 */ /* 0x001fc8000f8e0206 */
[----:B------:R-:W-:-:S05]  /*0070*/  IMAD R5, R9, UR8, R0 ;  /* 0x0000000809057c24 */ /* 0x000fca000f8e0200 */
[----:B-1----:R-:W-:-:S13]  /*0080*/  ISETP.GE.U32.AND P0, PT, R5, UR9, PT ;  /* 0x0000000905007c0c */ /* 0x002fda000bf06070 */
[----:B------:R-:W0:Y:S02]  /*0090*/  @!P0 LDC.64 R2, c[0x0][0x380] ;  /* 0x0000e000ff028b82 */ /* 0x000e240000000a00 */
[----:B0-----:R-:W-:-:S06]  /*00a0*/  @!P0 IMAD.WIDE.U32 R2, R5, 0x4, R2 ;  /* 0x0000000405028825 */ /* 0x001fcc00078e0002 */
[----:B--2---:R-:W2:Y:S01]  /*00b0*/  @!P0 LDG.E R3, desc[UR6][R2.64] ;  /* 0x0000000602038981 */ /* 0x004ea2000c1e1900 */
[----:B------:R-:W0:Y:S01]  /*00c0*/  S2UR UR5, SR_CgaCtaId ;  /* 0x00000000000579c3 */ /* 0x000e220000008800 */
[----:B------:R-:W-:Y:S01]  /*00d0*/  UMOV UR4, 0x400 ;  /* 0x0000040000047882 */ /* 0x000fe20000000000 */
[----:B------:R-:W-:Y:S01]  /*00e0*/  IMAD.U32 R7, RZ, RZ, UR8 ;  /* 0x00000008ff077e24 */ /* 0x000fe2000f8e00ff */
[----:B------:R-:W-:Y:S03]  /*00f0*/  BSSY.RECONVERGENT B0, `(.L_x_17) ;  /* 0x0000010000007945 */ /* 0x000fe60003800200 */
[----:B------:R-:W-:Y:S01]  /*0100*/  IMAD.IADD R5, R5, 0x1, R7 ;  /* 0x0000000105057824 */ /* 0x000fe200078e0207 */
[----:B0-----:R-:W-:-:S06]  /*0110*/  ULEA UR4, UR5, UR4, 0x18 ;  /* 0x0000000405047291 */ /* 0x001fcc000f8ec0ff */
[----:B------:R-:W-:-:S05]  /*0120*/  LEA R4, R6, UR4, 0x2 ;  /* 0x0000000406047c11 */ /* 0x000fca000f8e10ff */
[----:B--2---:R0:W-:Y:S04]  /*0130*/  @!P0 STS [R4], R3 ;  /* 0x0000000304008388 */ /* 0x0041e80000000800 */
[----:B------:R0:W-:Y:S01]  /*0140*/  @P0 STS [R4], RZ ;  /* 0x000000ff04000388 */ /* 0x0001e20000000800 */
[----:B------:R-:W-:-:S13]  /*0150*/  ISETP.GE.U32.AND P0, PT, R5, UR9, PT ;  /* 0x0000000905007c0c */ /* 0x000fda000bf06070 */
[----:B0-----:R-:W-:Y:S05]  /*0160*/  @P0 BRA `(.L_x_18) ;  /* 0x0000000000180947 */ /* 0x001fea0003800000 */
[----:B------:R-:W0:Y:S02]  /*0170*/  LDC.64 R2, c[0x0][0x380] ;  /* 0x0000e000ff027b82 */ /* 0x000e240000000a00 */
[----:B0-----:R-:W-:-:S06]  /*0180*/  IMAD.WIDE.U32 R2, R5, 0x4, R2 ;  /* 0x0000000405027825 */ /* 0x001fcc00078e0002 */
[----:B------:R-:W2:Y:S01]  /*0190*/  LDG.E R2, desc[UR6][R2.64] ;  /* 0x0000000602027981 */ /* 0x000ea2000c1e1900 */
[----:B------:R-:W-:-:S05]  /*01a0*/  LEA R5, R7, R4, 0x2 ;  /* 0x0000000407057211 */ /* 0x000fca00078e10ff */
[----:B--2---:R1:W-:Y:S01]  /*01b0*/  STS [R5], R2 ;  /* 0x0000000205007388 */ /* 0x0043e20000000800 */
[----:B------:R-:W-:Y:S05]  /*01c0*/  BRA `(.L_x_19) ;  /* 0x0000000000087947 */ /* 0x000fea0003800000 */
.L_x_18:
[----:B------:R-:W-:-:S05]  /*01d0*/  IMAD R2, R7, 0x4, R4 ;  /* 0x0000000407027824 */ /* 0x000fca00078e0204 */
[----:B------:R0:W-:Y:S02]  /*01e0*/  STS [R2], RZ ;  /* 0x000000ff02007388 */ /* 0x0001e40000000800 */
.L_x_19:
[----:B------:R-:W-:Y:S05]  /*01f0*/  BSYNC.RECONVERGENT B0 ;  /* 0x0000000000007941 */ /* 0x000fea0003800200 */
.L_x_17:
[----:B------:R-:W-:Y:S01]  /*0200*/  BAR.SYNC.DEFER_BLOCKING 0x0 ;  /* 0x0000000000007b1d */ /* 0x000fe20000010000 */
[----:B------:R-:W-:-:S13]  /*0210*/  ISETP.GE.U32.AND P0, PT, R6, R7, PT ;  /* 0x000000070600720c */ /* 0x000fda0003f06070 */
[----:B01----:R-:W-:Y:S01]  /*0220*/  @!P0 LEA R2, R7, R4, 0x2 ;  /* 0x0000000407028211 */ /* 0x003fe200078e10ff */
[----:B------:R-:W-:Y:S05]  /*0230*/  @!P0 LDS R3, [R4] ;  /* 0x0000000004038984 */ /* 0x000fea0000000800 */
[----:B------:R-:W0:Y:S02]  /*0240*/  @!P0 LDS R2, [R2] ;  /* 0x0000000002028984 */ /* 0x000e240000000800 */
[----:B0-----:R-:W-:-:S05]  /*0250*/  @!P0 FADD R3, R2, R3 ;  /* 0x0000000302038221 */ /* 0x001fca0000000000 */
[----:B------:R2:W-:Y:S01]  /*0260*/  @!P0 STS [R4], R3 ;  /* 0x0000000304008388 */ /* 0x0005e20000000800 */
[----:B------:R-:W-:Y:S02]  /*0270*/  ISETP.GT.U32.AND P0, PT, R7, 0x1, PT ;  /* 0x000000010700780c */ /* 0x000fe40003f04070 */
[----:B------:R-:W-:-:S11]  /*0280*/  SHF.R.U32.HI R7, RZ, 0x1, R7 ;  /* 0x00000001ff077819 */ /* 0x000fd60000011607 */
[----:B--2---:R-:W-:Y:S05]  /*0290*/  @P0 BRA `(.L_x_17) ;  /* 0xfffffffc00d80947 */ /* 0x004fea000383ffff */
[----:B------:R-:W0:Y:S01]  /*02a0*/  LDCU UR4, c[0x0][0x390] ;  /* 0x00007200ff0477ac */ /* 0x000e220008000800 */
[----:B------:R-:W-:Y:S01]  /*02b0*/  IMAD.SHL.U32 R0, R0, 0x2, RZ ;  /* 0x0000000200007824 */ /* 0x000fe200078e00ff */
[----:B------:R-:W-:Y:S04]  /*02c0*/  BAR.SYNC.DEFER_BLOCKING 0x0 ;  /* 0x0000000000007b1d */ /* 0x000fe80000010000 */
[----:B0-----:R-:W-:-:S04]  /*02d0*/  ISETP.GE.U32.AND P0, PT, R0, UR4, PT ;  /* 0x0000000400007c0c */ /* 0x001fc8000bf06070 */
[----:B------:R-:W-:-:S13]  /*02e0*/  ISETP.NE.OR P0, PT, R6, RZ, P0 ;  /* 0x000000ff0600720c */ /* 0x000fda0000705670 */
[----:B------:R-:W-:Y:S05]  /*02f0*/  @P0 EXIT ;  /* 0x000000000000094d */ /* 0x000fea0003800000 */
[----:B------:R-:W0:Y:S01]  /*0300*/  S2UR UR5, SR_CgaCtaId ;  /* 0x00000000000579c3 */ /* 0x000e220000008800 */
[----:B------:R-:W-:-:S07]  /*0310*/  UMOV UR4, 0x400 ;  /* 0x0000040000047882 */ /* 0x000fce0000000000 */
[----:B------:R-:W1:Y:S01]  /*0320*/  LDC.64 R2, c[0x0][0x388] ;  /* 0x0000e200ff027b82 */ /* 0x000e620000000a00 */
[----:B0-----:R-:W-:Y:S01]  /*0330*/  ULEA UR4, UR5, UR4, 0x18 ;  /* 0x0000000405047291 */ /* 0x001fe2000f8ec0ff */
[----:B-1----:R-:W-:-:S08]  /*0340*/  IMAD.WIDE.U32 R2, R9, 0x4, R2 ;  /* 0x0000000409027825 */ /* 0x002fd000078e0002 */
[----:B------:R-:W0:Y:S04]  /*0350*/  LDS R5, [UR4] ;  /* 0x00000004ff057984 */ /* 0x000e280008000800 */
[----:B0-----:R-:W-:Y:S01]  /*0360*/  STG.E desc[UR6][R2.64], R5 ;  /* 0x0000000502007986 */ /* 0x001fe2000c101906 */
[----:B------:R-:W-:Y:S05]  /*0370*/  EXIT ;  /* 0x000000000000794d */ /* 0x000fea0003800000 */
.L_x_20:
        /* <DEDUP_REMOVED lines=16> */
.L_x_50:


//--------------------- .text.cross_entropy_backward --------------------------
	.section	.text.cross_entropy_backward,"ax",@progbits
	.align	128
        .global         cross_entropy_backward
        .type           cross_entropy_backward,@function
        .size           cross_entropy_backward,(.L_x_51 - cross_entropy_backward)
        .other          cross_entropy_backward,@"STO_CUDA_ENTRY STV_DEFAULT"
cross_entropy_backward:
.text.cross_entropy_backward:
        /* <DEDUP_REMOVED lines=8> */
[----:B------:R-:W0:Y:S01]  /*0080*/  LDC.64 R4, c[0x0][0x380] ;  /* 0x0000e000ff047b82 */ /* 0x000e220000000a00 */
[----:B------:R-:W1:Y:S07]  /*0090*/  LDCU.64 UR4, c[0x0][0x358] ;  /* 0x00006b00ff0477ac */ /* 0x000e6e0008000a00 */
[----:B------:R-:W2:Y:S08]  /*00a0*/  LDC.64 R6, c[0x0][0x390] ;  /* 0x0000e400ff067b82 */ /* 0x000eb00000000a00 */
[----:B------:R-:W3:Y:S01]  /*00b0*/  LDC.64 R2, c[0x0][0x398] ;  /* 0x0000e600ff027b82 */ /* 0x000ee20000000a00 */
[----:B0-----:R-:W-:-:S07]  /*00c0*/  IMAD.WIDE R4, R11, 0x4, R4 ;  /* 0x000000040b047825 */ /* 0x001fce00078e0204 */
[----:B------:R-:W0:Y:S01]  /*00d0*/  LDC.64 R8, c[0x0][0x388] ;  /* 0x0000e200ff087b82 */ /* 0x000e220000000a00 */
[----:B-1----:R-:W4:Y:S01]  /*00e0*/  LDG.E R4, desc[UR4][R4.64] ;  /* 0x0000000404047981 */ /* 0x002f22000c1e1900 */
[----:B--2---:R-:W-:-:S06]  /*00f0*/  IMAD.WIDE R6, R11, 0x4, R6 ;  /* 0x000000040b067825 */ /* 0x004fcc00078e0206 */
[----:B------:R-:W4:Y:S04]  /*0100*/  LDG.E R7, desc[UR4][R6.64] ;  /* 0x0000000406077981 */ /* 0x000f28000c1e1900 */
[----:B---3--:R-:W2:Y:S01]  /*0110*/  LDG.E R2, desc[UR4][R2.64] ;  /* 0x0000000402027981 */ /* 0x008ea2000c1e1900 */
[----:B0-----:R-:W-:-:S04]  /*0120*/  IMAD.WIDE R8, R11, 0x4, R8 ;  /* 0x000000040b087825 */ /* 0x001fc800078e0208 */
[----:B----4-:R-:W-:-:S04]  /*0130*/  FADD R13, R4, -R7 ;  /* 0x80000007040d7221 */ /* 0x010fc80000000000 */
[----:B--2---:R-:W-:-:S05]  /*0140*/  FMUL R13, R2, R13 ;  /* 0x0000000d020d7220 */ /* 0x004fca0000400000 */
[----:B------:R-:W-:Y:S01]  /*0150*/  STG.E desc[UR4][R8.64], R13 ;  /* 0x0000000d08007986 */ /* 0x000fe2000c101904 */
[----:B------:R-:W-:Y:S05]  /*0160*/  EXIT ;  /* 0x000000000000794d */ /* 0x000fea0003800000 */
.L_x_21:
        /* <DEDUP_REMOVED lines=9> */
.L_x_51:


//--------------------- .text.cross_entropy_forward --------------------------
	.section	.text.cross_entropy_forward,"ax",@progbits
	.align	128
        .global         cross_entropy_forward
        .type           cross_entropy_forward,@function
        .size           cross_entropy_forward,(.L_x_52 - cross_entropy_forward)
        .other          cross_entropy_forward,@"STO_CUDA_ENTRY STV_DEFAULT"
cross_entropy_forward:
.text.cross_entropy_forward:
        /* <DEDUP_REMOVED lines=8> */
[----:B------:R-:W0:Y:S01]  /*0080*/  LDCU.64 UR6, c[0x0][0x388] ;  /* 0x00007100ff0677ac */ /* 0x000e220008000a00 */
[----:B------:R-:W1:Y:S01]  /*0090*/  LDCU UR5, c[0x0][0x384] ;  /* 0x00007080ff0577ac */ /* 0x000e620008000800 */
[----:B------:R-:W2:Y:S01]  /*00a0*/  LDCU.64 UR8, c[0x0][0x358] ;  /* 0x00006b00ff0877ac */ /* 0x000ea20008000a00 */
[----:B0-----:R-:W-:Y:S02]  /*00b0*/  MOV R18, UR6 ;  /* 0x0000000600127c02 */ /* 0x001fe40008000f00 */
[----:B------:R-:W-:Y:S01]  /*00c0*/  MOV R19, UR7 ;  /* 0x0000000700137c02 */ /* 0x000fe20008000f00 */
[----:B-1----:R-:W-:-:S04]  /*00d0*/  IMAD R0, R0, UR5, RZ ;  /* 0x0000000500007c24 */ /* 0x002fc8000f8e02ff */
[----:B------:R-:W-:-:S06]  /*00e0*/  IMAD.WIDE.U32 R2, R0, 0x4, R18 ;  /* 0x0000000400027825 */ /* 0x000fcc00078e0012 */
[----:B--2---:R0:W5:Y:S01]  /*00f0*/  LDG.E R3, desc[UR8][R2.64] ;  /* 0x0000000802037981 */ /* 0x004162000c1e1900 */
[----:B------:R-:W-:-:S09]  /*0100*/  UISETP.GE.U32.AND UP0, UPT, UR5, 0x2, UPT ;  /* 0x000000020500788c */ /* 0x000fd2000bf06070 */
[----:B0-----:R-:W-:Y:S05]  /*0110*/  BRA.U !UP0, `(.L_x_22) ;  /* 0x0000000908247547 */ /* 0x001fea000b800000 */
[----:B------:R-:W-:Y:S02]  /*0120*/  UIADD3 UR4, UPT, UPT, UR5, -0x1, URZ ;  /* 0xffffffff05047890 */ /* 0x000fe4000fffe0ff */
[----:B------:R-:W-:Y:S02]  /*0130*/  UIADD3 UR5, UPT, UPT, UR5, -0x2, URZ ;  /* 0xfffffffe05057890 */ /* 0x000fe4000fffe0ff */
[----:B------:R-:W-:Y:S02]  /*0140*/  ULOP3.LUT UR7, UR4, 0xf, URZ, 0xc0, !UPT ;  /* 0x0000000f04077892 */ /* 0x000fe4000f8ec0ff */
[----:B------:R-:W-:-:S03]  /*0150*/  UISETP.GE.U32.AND UP0, UPT, UR5, 0xf, UPT ;  /* 0x0000000f0500788c */ /* 0x000fc6000bf06070 */
[----:B------:R-:W-:-:S06]  /*0160*/  UMOV UR5, 0x1 ;  /* 0x0000000100057882 */ /* 0x000fcc0000000000 */
[----:B------:R-:W-:Y:S05]  /*0170*/  BRA.U !UP0, `(.L_x_23) ;  /* 0x0000000508087547 */ /* 0x000fea000b800000 */
[----:B------:R-:W0:Y:S01]  /*0180*/  LDC.64 R18, c[0x0][0x388] ;  /* 0x0000e200ff127b82 */ /* 0x000e220000000a00 */
[----:B------:R-:W-:Y:S01]  /*0190*/  ULOP3.LUT UR5, UR4, 0xfffffff0, URZ, 0xc0, !UPT ;  /* 0xfffffff004057892 */ /* 0x000fe2000f8ec0ff */
[----:B------:R-:W-:Y:S01]  /*01a0*/  MOV R6, R0 ;  /* 0x0000000000067202 */ /* 0x000fe20000000f00 */
[----:B------:R-:W-:Y:S02]  /*01b0*/  UMOV UR6, 0x8 ;  /* 0x0000000800067882 */ /* 0x000fe40000000000 */
[----:B------:R-:W-:-:S12]  /*01c0*/  UIADD3 UR5, UPT, UPT, -UR5, URZ, URZ ;  /* 0x000000ff05057290 */ /* 0x000fd8000fffe1ff */
.L_x_24:
[C---:B------:R-:W-:Y:S02]  /*01d0*/  IADD3 R9, PT, PT, R6.reuse, 0x1, RZ ;  /* 0x0000000106097810 */ /* 0x040fe40007ffe0ff */
[C---:B------:R-:W-:Y:S02]  /*01e0*/  IADD3 R11, PT, PT, R6.reuse, 0x2, RZ ;  /* 0x00000002060b7810 */ /* 0x040fe40007ffe0ff */
[C---:B------:R-:W-:Y:S01]  /*01f0*/  IADD3 R21, PT, PT, R6.reuse, 0x3, RZ ;  /* 0x0000000306157810 */ /* 0x040fe20007ffe0ff */
[----:B0-----:R-:W-:Y:S01]  /*0200*/  IMAD.WIDE.U32 R8, R9, 0x4, R18 ;  /* 0x0000000409087825 */ /* 0x001fe200078e0012 */
[----:B------:R-:W-:-:S03]  /*0210*/  IADD3 R23, PT, PT, R6, 0x4, RZ ;  /* 0x0000000406177810 */ /* 0x000fc60007ffe0ff */
[--C-:B------:R-:W-:Y:S01]  /*0220*/  IMAD.WIDE.U32 R10, R11, 0x4, R18.reuse ;  /* 0x000000040b0a7825 */ /* 0x100fe200078e0012 */
[C---:B------:R-:W-:Y:S01]  /*0230*/  IADD3 R27, PT, PT, R6.reuse, 0x5, RZ ;  /* 0x00000005061b7810 */ /* 0x040fe20007ffe0ff */
[----:B------:R-:W2:Y:S01]  /*0240*/  LDG.E R5, desc[UR8][R8.64] ;  /* 0x0000000808057981 */ /* 0x000ea2000c1e1900 */
[C---:B------:R-:W-:Y:S01]  /*0250*/  IADD3 R13, PT, PT, R6.reuse, 0x6, RZ ;  /* 0x00000006060d7810 */ /* 0x040fe20007ffe0ff */
[--C-:B------:R-:W-:Y:S02]  /*0260*/  IMAD.WIDE.U32 R20, R21, 0x4, R18.reuse ;  /* 0x0000000415147825 */ /* 0x100fe400078e0012 */
[----:B------:R-:W2:Y:S02]  /*0270*/  LDG.E R4, desc[UR8][R10.64] ;  /* 0x000000080a047981 */ /* 0x000ea4000c1e1900 */
[--C-:B------:R-:W-:Y:S01]  /*0280*/  IMAD.WIDE.U32 R22, R23, 0x4, R18.reuse ;  /* 0x0000000417167825 */ /* 0x100fe200078e0012 */
[C---:B------:R-:W-:Y:S01]  /*0290*/  IADD3 R15, PT, PT, R6.reuse, 0x7, RZ ;  /* 0x00000007060f7810 */ /* 0x040fe20007ffe0ff */
[----:B------:R-:W3:Y:S01]  /*02a0*/  LDG.E R7, desc[UR8][R20.64] ;  /* 0x0000000814077981 */ /* 0x000ee2000c1e1900 */
[C---:B------:R-:W-:Y:S01]  /*02b0*/  IADD3 R17, PT, PT, R6.reuse, 0x8, RZ ;  /* 0x0000000806117810 */ /* 0x040fe20007ffe0ff */
[--C-:B------:R-:W-:Y:S01]  /*02c0*/  IMAD.WIDE.U32 R26, R27, 0x4, R18.reuse ;  /* 0x000000041b1a7825 */ /* 0x100fe200078e0012 */
[----:B------:R-:W-:Y:S01]  /*02d0*/  IADD3 R25, PT, PT, R6, 0x9, RZ ;  /* 0x0000000906197810 */ /* 0x000fe20007ffe0ff */
[----:B------:R0:W3:Y:S02]  /*02e0*/  LDG.E R2, desc[UR8][R22.64] ;  /* 0x0000000816027981 */ /* 0x0000e4000c1e1900 */
[----:B------:R-:W-:-:S02]  /*02f0*/  IMAD.WIDE.U32 R12, R13, 0x4, R18 ;  /* 0x000000040d0c7825 */ /* 0x000fc400078e0012 */
[----:B------:R-:W4:Y:S02]  /*0300*/  LDG.E R26, desc[UR8][R26.64] ;  /* 0x000000081a1a7981 */ /* 0x000f24000c1e1900 */
[--C-:B------:R-:W-:Y:S02]  /*0310*/  IMAD.WIDE.U32 R14, R15, 0x4, R18.reuse ;  /* 0x000000040f0e7825 */ /* 0x100fe400078e0012 */
[----:B------:R1:W4:Y:S01]  /*0320*/  LDG.E R9, desc[UR8][R12.64] ;  /* 0x000000080c097981 */ /* 0x000322000c1e1900 */
[C---:B0-----:R-:W-:Y:S01]  /*0330*/  IADD3 R23, PT, PT, R6.reuse, 0xa, RZ ;  /* 0x0000000a06177810 */ /* 0x041fe20007ffe0ff */
[--C-:B------:R-:W-:Y:S02]  /*0340*/  IMAD.WIDE.U32 R16, R17, 0x4, R18.reuse ;  /* 0x0000000411107825 */ /* 0x100fe400078e0012 */
[----:B------:R-:W4:Y:S02]  /*0350*/  LDG.E R10, desc[UR8][R14.64] ;  /* 0x000000080e0a7981 */ /* 0x000f24000c1e1900 */
[--C-:B------:R-:W-:Y:S01]  /*0360*/  IMAD.WIDE.U32 R20, R25, 0x4, R18.reuse ;  /* 0x0000000419147825 */ /* 0x100fe200078e0012 */
[C---:B------:R-:W-:Y:S01]  /*0370*/  IADD3 R25, PT, PT, R6.reuse, 0xb, RZ ;  /* 0x0000000b06197810 */ /* 0x040fe20007ffe0ff */
[----:B------:R-:W4:Y:S01]  /*0380*/  LDG.E R11, desc[UR8][R16.64] ;  /* 0x00000008100b7981 */ /* 0x000f22000c1e1900 */
[C---:B-1----:R-:W-:Y:S01]  /*0390*/  IADD3 R13, PT, PT, R6.reuse, 0xc, RZ ;  /* 0x0000000c060d7810 */ /* 0x042fe20007ffe0ff */
[--C-:B------:R-:W-:Y:S01]  /*03a0*/  IMAD.WIDE.U32 R22, R23, 0x4, R18.reuse ;  /* 0x0000000417167825 */ /* 0x100fe200078e0012 */
[C---:B------:R-:W-:Y:S01]  /*03b0*/  IADD3 R29, PT, PT, R6.reuse, 0xd, RZ ;  /* 0x0000000d061d7810 */ /* 0x040fe20007ffe0ff */
[----:B------:R0:W4:Y:S01]  /*03c0*/  LDG.E R8, desc[UR8][R20.64] ;  /* 0x0000000814087981 */ /* 0x000122000c1e1900 */
[----:B------:R-:W-:Y:S01]  /*03d0*/  IADD3 R28, PT, PT, R6, 0xe, RZ ;  /* 0x0000000e061c7810 */ /* 0x000fe20007ffe0ff */
[----:B------:R-:W-:-:S02]  /*03e0*/  IMAD.WIDE.U32 R24, R25, 0x4, R18 ;  /* 0x0000000419187825 */ /* 0x000fc400078e0012 */
[----:B------:R1:W4:Y:S02]  /*03f0*/  LDG.E R27, desc[UR8][R22.64] ;  /* 0x00000008161b7981 */ /* 0x000324000c1e1900 */
[--C-:B------:R-:W-:Y:S02]  /*0400*/  IMAD.WIDE.U32 R12, R13, 0x4, R18.reuse ;  /* 0x000000040d0c7825 */ /* 0x100fe400078e0012 */
[----:B------:R-:W4:Y:S01]  /*0410*/  LDG.E R24, desc[UR8][R24.64] ;  /* 0x0000000818187981 */ /* 0x000f22000c1e1900 */
[C---:B0-----:R-:W-:Y:S01]  /*0420*/  IADD3 R21, PT, PT, R6.reuse, 0xf, RZ ;  /* 0x0000000f06157810 */ /* 0x041fe20007ffe0ff */
[--C-:B------:R-:W-:Y:S01]  /*0430*/  IMAD.WIDE.U32 R14, R29, 0x4, R18.reuse ;  /* 0x000000041d0e7825 */ /* 0x100fe200078e0012 */
[----:B------:R-:W-:Y:S01]  /*0440*/  IADD3 R6, PT, PT, R6, 0x10, RZ ;  /* 0x0000001006067810 */ /* 0x000fe20007ffe0ff */
[----:B------:R-:W4:Y:S02]  /*0450*/  LDG.E R13, desc[UR8][R12.64] ;  /* 0x000000080c0d7981 */ /* 0x000f24000c1e1900 */
[----:B------:R-:W-:-:S02]  /*0460*/  IMAD.WIDE.U32 R16, R28, 0x4, R18 ;  /* 0x000000041c107825 */ /* 0x000fc400078e0012 */
[----:B------:R-:W4:Y:S02]  /*0470*/  LDG.E R14, desc[UR8][R14.64] ;  /* 0x000000080e0e7981 */ /* 0x000f24000c1e1900 */
[--C-:B------:R-:W-:Y:S02]  /*0480*/  IMAD.WIDE.U32 R20, R21, 0x4, R18.reuse ;  /* 0x0000000415147825 */ /* 0x100fe400078e0012 */
[----:B------:R-:W4:Y:S02]  /*0490*/  LDG.E R17, desc[UR8][R16.64] ;  /* 0x0000000810117981 */ /* 0x000f24000c1e1900 */
[----:B-1----:R-:W-:Y:S02]  /*04a0*/  IMAD.WIDE.U32 R22, R6, 0x4, R18 ;  /* 0x0000000406167825 */ /* 0x002fe400078e0012 */
[----:B------:R-:W4:Y:S04]  /*04b0*/  LDG.E R20, desc[UR8][R20.64] ;  /* 0x0000000814147981 */ /* 0x000f28000c1e1900 */
[----:B------:R-:W4:Y:S01]  /*04c0*/  LDG.E R23, desc[UR8][R22.64] ;  /* 0x0000000816177981 */ /* 0x000f22000c1e1900 */
[----:B------:R-:W-:-:S04]  /*04d0*/  UIADD3 UR5, UPT, UPT, UR5, 0x10, URZ ;  /* 0x0000001005057890 */ /* 0x000fc8000fffe0ff */
[----:B------:R-:W-:Y:S02]  /*04e0*/  UISETP.NE.AND UP0, UPT, UR5, URZ, UPT ;  /* 0x000000ff0500728c */ /* 0x000fe4000bf05270 */
[----:B------:R-:W-:Y:S01]  /*04f0*/  UIADD3 UR6, UPT, UPT, UR6, 0x10, URZ ;  /* 0x0000001006067890 */ /* 0x000fe2000fffe0ff */
[----:B--2--5:R-:W-:-:S04]  /*0500*/  FMNMX3 R4, R5, R3, R4, !PT ;  /* 0x0000000305047276 */ /* 0x024fc80007800004 */
[----:B---3--:R-:W-:-:S04]  /*0510*/  FMNMX3 R2, R7, R4, R2, !PT ;  /* 0x0000000407027276 */ /* 0x008fc80007800002 */
[----:B----4-:R-:W-:-:S04]  /*0520*/  FMNMX3 R2, R26, R2, R9, !PT ;  /* 0x000000021a027276 */ /* 0x010fc80007800009 */
[----:B------:R-:W-:-:S04]  /*0530*/  FMNMX3 R2, R10, R2, R11, !PT ;  /* 0x000000020a027276 */ /* 0x000fc8000780000b */
[----:B------:R-:W-:-:S04]  /*0540*/  FMNMX3 R2, R8, R2, R27, !PT ;  /* 0x0000000208027276 */ /* 0x000fc8000780001b */
[----:B------:R-:W-:-:S04]  /*0550*/  FMNMX3 R2, R24, R2, R13, !PT ;  /* 0x0000000218027276 */ /* 0x000fc8000780000d */
[----:B------:R-:W-:-:S04]  /*0560*/  FMNMX3 R2, R14, R2, R17, !PT ;  /* 0x000000020e027276 */ /* 0x000fc80007800011 */
[----:B------:R-:W-:Y:S01]  /*0570*/  FMNMX3 R3, R20, R2, R23, !PT ;  /* 0x0000000214037276 */ /* 0x000fe20007800017 */
[----:B------:R-:W-:Y:S06]  /*0580*/  BRA.U UP0, `(.L_x_24) ;  /* 0xfffffffd00107547 */ /* 0x000fec000b83ffff */
[----:B------:R-:W-:-:S12]  /*0590*/  UIADD3 UR5, UPT, UPT, UR6, -0x7, URZ ;  /* 0xfffffff906057890 */ /* 0x000fd8000fffe0ff */
.L_x_23:
[----:B------:R-:W-:-:S09]  /*05a0*/  UISETP.NE.AND UP0, UPT, UR7, URZ, UPT ;  /* 0x000000ff0700728c */ /* 0x000fd2000bf05270 */
[----:B------:R-:W-:Y:S05]  /*05b0*/  BRA.U !UP0, `(.L_x_22) ;  /* 0x0000000108fc7547 */ /* 0x000fea000b800000 */
[----:B------:R-:W-:Y:S02]  /*05c0*/  UISETP.GE.U32.AND UP0, UPT, UR7, 0x8, UPT ;  /* 0x000000080700788c */ /* 0x000fe4000bf06070 */
[----:B------:R-:W-:-:S04]  /*05d0*/  ULOP3.LUT UR6, UR4, 0x7, URZ, 0xc0, !UPT ;  /* 0x0000000704067892 */ /* 0x000fc8000f8ec0ff */
[----:B------:R-:W-:-:S03]  /*05e0*/  UISETP.NE.AND UP1, UPT, UR6, URZ, UPT ;  /* 0x000000ff0600728c */ /* 0x000fc6000bf25270 */
[----:B------:R-:W-:Y:S08]  /*05f0*/  BRA.U !UP0, `(.L_x_25) ;  /* 0x0000000108747547 */ /* 0x000ff0000b800000 */
[----:B------:R-:W-:-:S04]  /*0600*/  IADD3 R5, PT, PT, R0, UR5, RZ ;  /* 0x0000000500057c10 */ /* 0x000fc8000fffe0ff */
[C---:B------:R-:W-:Y:S01]  /*0610*/  IADD3 R7, PT, PT, R5.reuse, 0x1, RZ ;  /* 0x0000000105077810 */ /* 0x040fe20007ffe0ff */
[C-C-:B------:R-:W-:Y:S01]  /*0620*/  IMAD.WIDE.U32 R8, R5.reuse, 0x4, R18.reuse ;  /* 0x0000000405087825 */ /* 0x140fe200078e0012 */
[C---:B------:R-:W-:Y:S02]  /*0630*/  IADD3 R11, PT, PT, R5.reuse, 0x2, RZ ;  /* 0x00000002050b7810 */ /* 0x040fe40007ffe0ff */
[----:B------:R-:W-:Y:S01]  /*0640*/  IADD3 R13, PT, PT, R5, 0x3, RZ ;  /* 0x00000003050d7810 */ /* 0x000fe20007ffe0ff */
[--C-:B------:R-:W-:Y:S01]  /*0650*/  IMAD.WIDE.U32 R6, R7, 0x4, R18.reuse ;  /* 0x0000000407067825 */ /* 0x100fe200078e0012 */
[C---:B------:R-:W-:Y:S01]  /*0660*/  IADD3 R15, PT, PT, R5.reuse, 0x4, RZ ;  /* 0x00000004050f7810 */ /* 0x040fe20007ffe0ff */
[----:B------:R0:W2:Y:S01]  /*0670*/  LDG.E R2, desc[UR8][R8.64] ;  /* 0x0000000808027981 */ /* 0x0000a2000c1e1900 */
[----:B------:R-:W-:Y:S01]  /*0680*/  IADD3 R17, PT, PT, R5, 0x5, RZ ;  /* 0x0000000505117810 */ /* 0x000fe20007ffe0ff */
[--C-:B------:R-:W-:Y:S01]  /*0690*/  IMAD.WIDE.U32 R10, R11, 0x4, R18.reuse ;  /* 0x000000040b0a7825 */ /* 0x100fe200078e0012 */
[----:B------:R-:W-:Y:S01]  /*06a0*/  IADD3 R21, PT, PT, R5, 0x6, RZ ;  /* 0x0000000605157810 */ /* 0x000fe20007ffe0ff */
[----:B------:R-:W2:Y:S02]  /*06b0*/  LDG.E R6, desc[UR8][R6.64] ;  /* 0x0000000806067981 */ /* 0x000ea4000c1e1900 */
[--C-:B------:R-:W-:Y:S01]  /*06c0*/  IMAD.WIDE.U32 R12, R13, 0x4, R18.reuse ;  /* 0x000000040d0c7825 */ /* 0x100fe200078e0012 */
[----:B------:R-:W-:Y:S01]  /*06d0*/  IADD3 R23, PT, PT, R5, 0x7, RZ ;  /* 0x0000000705177810 */ /* 0x000fe20007ffe0ff */
[----:B------:R-:W3:Y:S02]  /*06e0*/  LDG.E R11, desc[UR8][R10.64] ;  /* 0x000000080a0b7981 */ /* 0x000ee4000c1e1900 */
[----:B------:R-:W-:-:S02]  /*06f0*/  IMAD.WIDE.U32 R14, R15, 0x4, R18 ;  /* 0x000000040f0e7825 */ /* 0x000fc400078e0012 */
[----:B------:R-:W3:Y:S02]  /*0700*/  LDG.E R12, desc[UR8][R12.64] ;  /* 0x000000080c0c7981 */ /* 0x000ee4000c1e1900 */
[--C-:B------:R-:W-:Y:S02]  /*0710*/  IMAD.WIDE.U32 R4, R17, 0x4, R18.reuse ;  /* 0x0000000411047825 */ /* 0x100fe400078e0012 */
[----:B------:R-:W4:Y:S02]  /*0720*/  LDG.E R15, desc[UR8][R14.64] ;  /* 0x000000080e0f7981 */ /* 0x000f24000c1e1900 */
[--C-:B0-----:R-:W-:Y:S02]  /*0730*/  IMAD.WIDE.U32 R8, R21, 0x4, R18.reuse ;  /* 0x0000000415087825 */ /* 0x101fe400078e0012 */
[----:B------:R-:W4:Y:S02]  /*0740*/  LDG.E R4, desc[UR8][R4.64] ;  /* 0x0000000804047981 */ /* 0x000f24000c1e1900 */
[----:B------:R-:W-:-:S02]  /*0750*/  IMAD.WIDE.U32 R16, R23, 0x4, R18 ;  /* 0x0000000417107825 */ /* 0x000fc400078e0012 */
[----:B------:R-:W4:Y:S04]  /*0760*/  LDG.E R9, desc[UR8][R8.64] ;  /* 0x0000000808097981 */ /* 0x000f28000c1e1900 */
[----:B------:R-:W4:Y:S01]  /*0770*/  LDG.E R16, desc[UR8][R16.64] ;  /* 0x0000000810107981 */ /* 0x000f22000c1e1900 */
[----:B------:R-:W-:Y:S01]  /*0780*/  UIADD3 UR5, UPT, UPT, UR5, 0x8, URZ ;  /* 0x0000000805057890 */ /* 0x000fe2000fffe0ff */
[----:B--2--5:R-:W-:-:S04]  /*0790*/  FMNMX3 R2, R2, R3, R6, !PT ;  /* 0x0000000302027276 */ /* 0x024fc80007800006 */
[----:B---3--:R-:W-:-:S04]  /*07a0*/  FMNMX3 R2, R11, R2, R12, !PT ;  /* 0x000000020b027276 */ /* 0x008fc8000780000c */
[----:B----4-:R-:W-:-:S04]  /*07b0*/  FMNMX3 R2, R15, R2, R4, !PT ;  /* 0x000000020f027276 */ /* 0x010fc80007800004 */
[----:B------:R-:W-:-:S07]  /*07c0*/  FMNMX3 R3, R9, R2, R16, !PT ;  /* 0x0000000209037276 */ /* 0x000fce0007800010 */
.L_x_25:
        /* <DEDUP_REMOVED lines=10> */
[--C-:B------:R-:W-:Y:S02]  /*0870*/  IMAD.WIDE.U32 R6, R9, 0x4, R18.reuse ;  /* 0x0000000409067825 */ /* 0x100fe400078e0012 */
[----:B------:R-:W2:Y:S02]  /*0880*/  LDG.E R4, desc[UR8][R4.64] ;  /* 0x0000000804047981 */ /* 0x000ea4000c1e1900 */
[--C-:B------:R-:W-:Y:S02]  /*0890*/  IMAD.WIDE.U32 R8, R11, 0x4, R18.reuse ;  /* 0x000000040b087825 */ /* 0x100fe400078e0012 */
[----:B------:R-:W2:Y:S02]  /*08a0*/  LDG.E R6, desc[UR8][R6.64] ;  /* 0x0000000806067981 */ /* 0x000ea4000c1e1900 */
[----:B------:R-:W-:-:S02]  /*08b0*/  IMAD.WIDE.U32 R10, R13, 0x4, R18 ;  /* 0x000000040d0a7825 */ /* 0x000fc400078e0012 */
[----:B------:R-:W3:Y:S04]  /*08c0*/  LDG.E R8, desc[UR8][R8.64] ;  /* 0x0000000808087981 */ /* 0x000ee8000c1e1900 */
[----:B------:R-:W3:Y:S01]  /*08d0*/  LDG.E R10, desc[UR8][R10.64] ;  /* 0x000000080a0a7981 */ /* 0x000ee2000c1e1900 */
[----:B------:R-:W-:Y:S01]  /*08e0*/  UIADD3 UR5, UPT, UPT, UR5, 0x4, URZ ;  /* 0x0000000405057890 */ /* 0x000fe2000fffe0ff */
[----:B--2--5:R-:W-:-:S04]  /*08f0*/  FMNMX3 R3, R4, R3, R6, !PT ;  /* 0x0000000304037276 */ /* 0x024fc80007800006 */
[----:B---3--:R-:W-:-:S07]  /*0900*/  FMNMX3 R3, R8, R3, R10, !PT ;  /* 0x0000000308037276 */ /* 0x008fce000780000a */
.L_x_26:
[----:B------:R-:W-:Y:S05]  /*0910*/  BRA.U !UP1, `(.L_x_22) ;  /* 0x0000000109247547 */ /* 0x000fea000b800000 */
[----:B------:R-:W-:Y:S01]  /*0920*/  IADD3 R7, PT, PT, R0, UR5, RZ ;  /* 0x0000000500077c10 */ /* 0x000fe2000fffe0ff */
[----:B------:R-:W-:-:S12]  /*0930*/  UIADD3 UR4, UPT, UPT, -UR4, URZ, URZ ;  /* 0x000000ff04047290 */ /* 0x000fd8000fffe1ff */
.L_x_27:
[----:B------:R-:W-:-:S06]  /*0940*/  IMAD.WIDE.U32 R4, R7, 0x4, R18 ;  /* 0x0000000407047825 */ /* 0x000fcc00078e0012 */
[----:B------:R-:W2:Y:S01]  /*0950*/  LDG.E R4, desc[UR8][R4.64] ;  /* 0x0000000804047981 */ /* 0x000ea2000c1e1900 */
[----:B------:R-:W-:Y:S01]  /*0960*/  UIADD3 UR4, UPT, UPT, UR4, 0x1, URZ ;  /* 0x0000000104047890 */ /* 0x000fe2000fffe0ff */
[----:B------:R-:W-:-:S03]  /*0970*/  IADD3 R7, PT, PT, R7, 0x1, RZ ;  /* 0x0000000107077810 */ /* 0x000fc60007ffe0ff */
[----:B------:R-:W-:Y:S01]  /*0980*/  UISETP.NE.AND UP0, UPT, UR4, URZ, UPT ;  /* 0x000000ff0400728c */ /* 0x000fe2000bf05270 */
[----:B--2--5:R-:W-:-:S08]  /*0990*/  FMNMX R3, R4, R3, !PT ;  /* 0x0000000304037209 */ /* 0x024fd00007800000 */
[----:B------:R-:W-:Y:S05]  /*09a0*/  BRA.U UP0, `(.L_x_27) ;  /* 0xfffffffd00e47547 */ /* 0x000fea000b83ffff */
.L_x_22:
[----:B------:R-:W0:Y:S01]  /*09b0*/  LDCU UR5, c[0x0][0x384] ;  /* 0x00007080ff0577ac */ /* 0x000e220008000800 */
[----:B------:R-:W-:Y:S01]  /*09c0*/  HFMA2 R4, -RZ, RZ, 0, 0 ;  /* 0x00000000ff047431 */ /* 0x000fe200000001ff */
[----:B0-----:R-:W-:-:S09]  /*09d0*/  UISETP.NE.AND UP0, UPT, UR5, URZ, UPT ;  /* 0x000000ff0500728c */ /* 0x001fd2000bf05270 */
[----:B------:R-:W-:Y:S05]  /*09e0*/  BRA.U !UP0, `(.L_x_28) ;  /* 0x0000001908747547 */ /* 0x000fea000b800000 */
[----:B------:R-:W-:Y:S02]  /*09f0*/  UISETP.GE.U32.AND UP1, UPT, UR5, 0x10, UPT ;  /* 0x000000100500788c */ /* 0x000fe4000bf26070 */
[----:B------:R-:W-:Y:S01]  /*0a00*/  ULOP3.LUT UR6, UR5, 0xf, URZ, 0xc0, !UPT ;  /* 0x0000000f05067892 */ /* 0x000fe2000f8ec0ff */
[----:B------:R-:W-:-:S03]  /*0a10*/  UMOV UR4, URZ ;  /* 0x000000ff00047c82 */ /* 0x000fc60008000000 */
[----:B------:R-:W-:-:S03]  /*0a20*/  UISETP.NE.AND UP0, UPT, UR6, URZ, UPT ;  /* 0x000000ff0600728c */ /* 0x000fc6000bf05270 */
[----:B------:R-:W-:Y:S08]  /*0a30*/  BRA.U !UP1, `(.L_x_29) ;  /* 0x0000000509a07547 */ /* 0x000ff0000b800000 */
[----:B------:R-:W0:Y:S01]  /*0a40*/  LDC.64 R4, c[0x0][0x398] ;  /* 0x0000e600ff047b82 */ /* 0x000e220000000a00 */
[----:B------:R-:W-:Y:S01]  /*0a50*/  ULOP3.LUT UR4, UR5, 0xfffffff0, URZ, 0xc0, !UPT ;  /* 0xfffffff005047892 */ /* 0x000fe2000f8ec0ff */
[----:B------:R-:W-:-:S03]  /*0a60*/  IADD3 R7, PT, PT, R0, 0x7, RZ ;  /* 0x0000000700077810 */ /* 0x000fc60007ffe0ff */
[----:B------:R-:W-:-:S03]  /*0a70*/  UIADD3 UR5, UPT, UPT, -UR4, URZ, URZ ;  /* 0x000000ff04057290 */ /* 0x000fc6000fffe1ff */
[----:B------:R-:W1:Y:S09]  /*0a80*/  LDC.64 R18, c[0x0][0x388] ;  /* 0x0000e200ff127b82 */ /* 0x000e720000000a00 */
.L_x_30:
[----:B--2---:R-:W-:-:S05]  /*0a90*/  IADD3 R11, PT, PT, R7, -0x7, RZ ;  /* 0xfffffff9070b7810 */ /* 0x004fca0007ffe0ff */
[----:B-1----:R-:W-:-:S06]  /*0aa0*/  IMAD.WIDE.U32 R8, R11, 0x4, R18 ;  /* 0x000000040b087825 */ /* 0x002fcc00078e0012 */
[----:B------:R-:W2:Y:S01]  /*0ab0*/  LDG.E R8, desc[UR8][R8.64] ;  /* 0x0000000808087981 */ /* 0x000ea2000c1e1900 */
[----:B------:R-:W-:Y:S01]  /*0ac0*/  IADD3 R15, PT, PT, R7, -0x6, RZ ;  /* 0xfffffffa070f7810 */ /* 0x000fe20007ffe0ff */
[----:B0-----:R-:W-:-:S04]  /*0ad0*/  IMAD.WIDE.U32 R10, R11, 0x4, R4 ;  /* 0x000000040b0a7825 */ /* 0x001fc800078e0004 */
[----:B------:R-:W-:-:S04]  /*0ae0*/  IMAD.WIDE.U32 R12, R15, 0x4, R18 ;  /* 0x000000040f0c7825 */ /* 0x000fc800078e0012 */
[----:B--2--5:R-:W-:-:S05]  /*0af0*/  FADD R21, R8, -R3 ;  /* 0x8000000308157221 */ /* 0x024fca0000000000 */
[----:B------:R0:W-:Y:S04]  /*0b00*/  STG.E desc[UR8][R10.64], R21 ;  /* 0x000000150a007986 */ /* 0x0001e8000c101908 */
[----:B------:R-:W2:Y:S01]  /*0b10*/  LDG.E R12, desc[UR8][R12.64] ;  /* 0x000000080c0c7981 */ /* 0x000ea2000c1e1900 */
[----:B------:R-:W-:Y:S01]  /*0b20*/  IADD3 R25, PT, PT, R7, -0x5, RZ ;  /* 0xfffffffb07197810 */ /* 0x000fe20007ffe0ff */
[----:B------:R-:W-:-:S04]  /*0b30*/  IMAD.WIDE.U32 R14, R15, 0x4, R4 ;  /* 0x000000040f0e7825 */ /* 0x000fc800078e0004 */
[----:B------:R-:W-:-:S04]  /*0b40*/  IMAD.WIDE.U32 R16, R25, 0x4, R18 ;  /* 0x0000000419107825 */ /* 0x000fc800078e0012 */
[----:B--2---:R-:W-:-:S05]  /*0b50*/  FADD R23, R12, -R3 ;  /* 0x800000030c177221 */ /* 0x004fca0000000000 */
[----:B------:R1:W-:Y:S04]  /*0b60*/  STG.E desc[UR8][R14.64], R23 ;  /* 0x000000170e007986 */ /* 0x0003e8000c101908 */
[----:B------:R-:W2:Y:S01]  /*0b70*/  LDG.E R16, desc[UR8][R16.64] ;  /* 0x0000000810107981 */ /* 0x000ea2000c1e1900 */
[----:B------:R-:W-:Y:S01]  /*0b80*/  IADD3 R27, PT, PT, R7, -0x4, RZ ;  /* 0xfffffffc071b7810 */ /* 0x000fe20007ffe0ff */
[----:B------:R-:W-:-:S04]  /*0b90*/  IMAD.WIDE.U32 R8, R25, 0x4, R4 ;  /* 0x0000000419087825 */ /* 0x000fc800078e0004 */
[----:B0-----:R-:W-:-:S04]  /*0ba0*/  IMAD.WIDE.U32 R10, R27, 0x4, R18 ;  /* 0x000000041b0a7825 */ /* 0x001fc800078e0012 */
[----:B--2---:R-:W-:-:S05]  /*0bb0*/  FADD R25, R16, -R3 ;  /* 0x8000000310197221 */ /* 0x004fca0000000000 */
[----:B------:R0:W-:Y:S04]  /*0bc0*/  STG.E desc[UR8][R8.64], R25 ;  /* 0x0000001908007986 */ /* 0x0001e8000c101908 */
[----:B------:R-:W2:Y:S01]  /*0bd0*/  LDG.E R10, desc[UR8][R10.64] ;  /* 0x000000080a0a7981 */ /* 0x000ea2000c1e1900 */
[----:B------:R-:W-:Y:S01]  /*0be0*/  IADD3 R29, PT, PT, R7, -0x3, RZ ;  /* 0xfffffffd071d7810 */ /* 0x000fe20007ffe0ff */
[----:B------:R-:W-:-:S04]  /*0bf0*/  IMAD.WIDE.U32 R12, R27, 0x4, R4 ;  /* 0x000000041b0c7825 */ /* 0x000fc800078e0004 */
[----:B-1----:R-:W-:-:S04]  /*0c00*/  IMAD.WIDE.U32 R14, R29, 0x4, R18 ;  /* 0x000000041d0e7825 */ /* 0x002fc800078e0012 */
        /* <DEDUP_REMOVED lines=15> */
[----:B------:R-:W-:-:S04]  /*0d00*/  IMAD.WIDE.U32 R14, R29, 0x4, R4 ;  /* 0x000000041d0e7825 */ /* 0x000fc800078e0004 */
[----:B------:R-:W-:-:S04]  /*0d10*/  IMAD.WIDE.U32 R20, R7, 0x4, R18 ;  /* 0x0000000407147825 */ /* 0x000fc800078e0012 */
[----:B--2---:R-:W-:-:S05]  /*0d20*/  FADD R27, R12, -R3 ;  /* 0x800000030c1b7221 */ /* 0x004fca0000000000 */
[----:B------:R2:W-:Y:S04]  /*0d30*/  STG.E desc[UR8][R14.64], R27 ;  /* 0x0000001b0e007986 */ /* 0x0005e8000c101908 */
[----:B------:R-:W3:Y:S01]  /*0d40*/  LDG.E R20, desc[UR8][R20.64] ;  /* 0x0000000814147981 */ /* 0x000ee2000c1e1900 */
[C---:B------:R-:W-:Y:S01]  /*0d50*/  IADD3 R29, PT, PT, R7.reuse, 0x1, RZ ;  /* 0x00000001071d7810 */ /* 0x040fe20007ffe0ff */
[----:B------:R-:W-:-:S04]  /*0d60*/  IMAD.WIDE.U32 R8, R7, 0x4, R4 ;  /* 0x0000000407087825 */ /* 0x000fc800078e0004 */
[----:B0-----:R-:W-:-:S04]  /*0d70*/  IMAD.WIDE.U32 R16, R29, 0x4, R18 ;  /* 0x000000041d107825 */ /* 0x001fc800078e0012 */
[----:B---3--:R-:W-:-:S05]  /*0d80*/  FADD R23, R20, -R3 ;  /* 0x8000000314177221 */ /* 0x008fca0000000000 */
[----:B------:R0:W-:Y:S04]  /*0d90*/  STG.E desc[UR8][R8.64], R23 ;  /* 0x0000001708007986 */ /* 0x0001e8000c101908 */
[----:B------:R-:W3:Y:S01]  /*0da0*/  LDG.E R16, desc[UR8][R16.64] ;  /* 0x0000000810107981 */ /* 0x000ee2000c1e1900 */
[----:B------:R-:W-:Y:S01]  /*0db0*/  IADD3 R2, PT, PT, R7, 0x2, RZ ;  /* 0x0000000207027810 */ /* 0x000fe20007ffe0ff */
[----:B-1----:R-:W-:-:S04]  /*0dc0*/  IMAD.WIDE.U32 R10, R29, 0x4, R4 ;  /* 0x000000041d0a7825 */ /* 0x002fc800078e0004 */
[----:B------:R-:W-:-:S04]  /*0dd0*/  IMAD.WIDE.U32 R12, R2, 0x4, R18 ;  /* 0x00000004020c7825 */ /* 0x000fc800078e0012 */
[----:B---3--:R-:W-:-:S05]  /*0de0*/  FADD R25, R16, -R3 ;  /* 0x8000000310197221 */ /* 0x008fca0000000000 */
[----:B------:R1:W-:Y:S04]  /*0df0*/  STG.E desc[UR8][R10.64], R25 ;  /* 0x000000190a007986 */ /* 0x0003e8000c101908 */
[----:B------:R-:W3:Y:S01]  /*0e00*/  LDG.E R12, desc[UR8][R12.64] ;  /* 0x000000080c0c7981 */ /* 0x000ee2000c1e1900 */
[----:B--2---:R-:W-:Y:S01]  /*0e10*/  IADD3 R27, PT, PT, R7, 0x3, RZ ;  /* 0x00000003071b7810 */ /* 0x004fe20007ffe0ff */
[----:B------:R-:W-:-:S04]  /*0e20*/  IMAD.WIDE.U32 R14, R2, 0x4, R4 ;  /* 0x00000004020e7825 */ /* 0x000fc800078e0004 */
[----:B0-----:R-:W-:-:S04]  /*0e30*/  IMAD.WIDE.U32 R8, R27, 0x4, R18 ;  /* 0x000000041b087825 */ /* 0x001fc800078e0012 */
[----:B---3--:R-:W-:-:S05]  /*0e40*/  FADD R21, R12, -R3 ;  /* 0x800000030c157221 */ /* 0x008fca0000000000 */
[----:B------:R0:W-:Y:S04]  /*0e50*/  STG.E desc[UR8][R14.64], R21 ;  /* 0x000000150e007986 */ /* 0x0001e8000c101908 */
[----:B------:R-:W2:Y:S01]  /*0e60*/  LDG.E R8, desc[UR8][R8.64] ;  /* 0x0000000808087981 */ /* 0x000ea2000c1e1900 */
[----:B------:R-:W-:Y:S01]  /*0e70*/  IADD3 R29, PT, PT, R7, 0x4, RZ ;  /* 0x00000004071d7810 */ /* 0x000fe20007ffe0ff */
[----:B------:R-:W-:-:S04]  /*0e80*/  IMAD.WIDE.U32 R16, R27, 0x4, R4 ;  /* 0x000000041b107825 */ /* 0x000fc800078e0004 */
[----:B-1----:R-:W-:-:S04]  /*0e90*/  IMAD.WIDE.U32 R10, R29, 0x4, R18 ;  /* 0x000000041d0a7825 */ /* 0x002fc800078e0012 */
[----:B--2---:R-:W-:-:S05]  /*0ea0*/  FADD R23, R8, -R3 ;  /* 0x8000000308177221 */ /* 0x004fca0000000000 */
[----:B------:R1:W-:Y:S04]  /*0eb0*/  STG.E desc[UR8][R16.64], R23 ;  /* 0x0000001710007986 */ /* 0x0003e8000c101908 */
[----:B------:R-:W2:Y:S01]  /*0ec0*/  LDG.E R10, desc[UR8][R10.64] ;  /* 0x000000080a0a7981 */ /* 0x000ea2000c1e1900 */
[----:B------:R-:W-:Y:S01]  /*0ed0*/  IADD3 R27, PT, PT, R7, 0x5, RZ ;  /* 0x00000005071b7810 */ /* 0x000fe20007ffe0ff */
[----:B------:R-:W-:-:S04]  /*0ee0*/  IMAD.WIDE.U32 R12, R29, 0x4, R4 ;  /* 0x000000041d0c7825 */ /* 0x000fc800078e0004 */
[----:B0-----:R-:W-:-:S04]  /*0ef0*/  IMAD.WIDE.U32 R14, R27, 0x4, R18 ;  /* 0x000000041b0e7825 */ /* 0x001fc800078e0012 */
[----:B--2---:R-:W-:-:S05]  /*0f00*/  FADD R25, R10, -R3 ;  /* 0x800000030a197221 */ /* 0x004fca0000000000 */
        /* <DEDUP_REMOVED lines=13> */
[----:B------:R-:W3:Y:S01]  /*0fe0*/  LDG.E R12, desc[UR8][R12.64] ;  /* 0x000000080c0c7981 */ /* 0x000ee2000c1e1900 */
[----:B------:R-:W-:Y:S01]  /*0ff0*/  IADD3 R21, PT, PT, R7, 0x8, RZ ;  /* 0x0000000807157810 */ /* 0x000fe20007ffe0ff */
[----:B------:R-:W-:-:S04]  /*1000*/  IMAD.WIDE.U32 R14, R29, 0x4, R4 ;  /* 0x000000041d0e7825 */ /* 0x000fc800078e0004 */
[----:B-1----:R-:W-:-:S04]  /*1010*/  IMAD.WIDE.U32 R8, R21, 0x4, R18 ;  /* 0x0000000415087825 */ /* 0x002fc800078e0012 */
[----:B---3--:R-:W-:-:S05]  /*1020*/  FADD R25, R12, -R3 ;  /* 0x800000030c197221 */ /* 0x008fca0000000000 */
[----:B------:R2:W-:Y:S04]  /*1030*/  STG.E desc[UR8][R14.64], R25 ;  /* 0x000000190e007986 */ /* 0x0005e8000c101908 */
[----:B------:R-:W3:Y:S01]  /*1040*/  LDG.E R8, desc[UR8][R8.64] ;  /* 0x0000000808087981 */ /* 0x000ee2000c1e1900 */
[----:B------:R-:W-:Y:S01]  /*1050*/  IMAD.WIDE.U32 R16, R21, 0x4, R4 ;  /* 0x0000000415107825 */ /* 0x000fe200078e0004 */
[----:B------:R-:W-:Y:S01]  /*1060*/  UIADD3 UR5, UPT, UPT, UR5, 0x10, URZ ;  /* 0x0000001005057890 */ /* 0x000fe2000fffe0ff */
[----:B------:R-:W-:-:S03]  /*1070*/  IADD3 R7, PT, PT, R7, 0x10, RZ ;  /* 0x0000001007077810 */ /* 0x000fc60007ffe0ff */
[----:B------:R-:W-:Y:S01]  /*1080*/  UISETP.NE.AND UP1, UPT, UR5, URZ, UPT ;  /* 0x000000ff0500728c */ /* 0x000fe2000bf25270 */
[----:B---3--:R-:W-:-:S05]  /*1090*/  FADD R21, R8, -R3 ;  /* 0x8000000308157221 */ /* 0x008fca0000000000 */
[----:B------:R2:W-:Y:S03]  /*10a0*/  STG.E desc[UR8][R16.64], R21 ;  /* 0x0000001510007986 */ /* 0x0005e6000c101908 */
[----:B------:R-:W-:Y:S05]  /*10b0*/  BRA.U UP1, `(.L_x_30) ;  /* 0xfffffff901747547 */ /* 0x000fea000b83ffff */
.L_x_29:
[----:B------:R-:W-:Y:S05]  /*10c0*/  BRA.U !UP0, `(.L_x_31) ;  /* 0x00000005088c7547 */ /* 0x000fea000b800000 */
[----:B------:R-:W0:Y:S01]  /*10d0*/  LDCU UR5, c[0x0][0x384] ;  /* 0x00007080ff0577ac */ /* 0x000e220008000800 */
[----:B------:R-:W-:Y:S02]  /*10e0*/  UISETP.GE.U32.AND UP0, UPT, UR6, 0x8, UPT ;  /* 0x000000080600788c */ /* 0x000fe4000bf06070 */
[----:B0-----:R-:W-:-:S04]  /*10f0*/  ULOP3.LUT UR7, UR5, 0x7, URZ, 0xc0, !UPT ;  /* 0x0000000705077892 */ /* 0x001fc8000f8ec0ff */
[----:B------:R-:W-:-:S03]  /*1100*/  UISETP.NE.AND UP1, UPT, UR7, URZ, UPT ;  /* 0x000000ff0700728c */ /* 0x000fc6000bf25270 */
[----:B------:R-:W-:Y:S08]  /*1110*/  BRA.U !UP0, `(.L_x_32) ;  /* 0x0000000108c87547 */ /* 0x000ff0000b800000 */
[----:B------:R-:W-:Y:S01]  /*1120*/  IADD3 R7, PT, PT, R0, UR4, RZ ;  /* 0x0000000400077c10 */ /* 0x000fe2000fffe0ff */
[----:B------:R-:W0:Y:S04]  /*1130*/  LDC.64 R4, c[0x0][0x398] ;  /* 0x0000e600ff047b82 */ /* 0x000e280000000a00 */
[----:B------:R-:W-:-:S06]  /*1140*/  IMAD.WIDE.U32 R8, R7, 0x4, R18 ;  /* 0x0000000407087825 */ /* 0x000fcc00078e0012 */
[----:B------:R-:W3:Y:S01]  /*1150*/  LDG.E R8, desc[UR8][R8.64] ;  /* 0x0000000808087981 */ /* 0x000ee2000c1e1900 */
[----:B--2---:R-:W-:-:S05]  /*1160*/  IADD3 R15, PT, PT, R7, 0x1, RZ ;  /* 0x00000001070f7810 */ /* 0x004fca0007ffe0ff */
[----:B------:R-:W-:-:S04]  /*1170*/  IMAD.WIDE.U32 R12, R15, 0x4, R18 ;  /* 0x000000040f0c7825 */ /* 0x000fc800078e0012 */
[----:B0-----:R-:W-:-:S04]  /*1180*/  IMAD.WIDE.U32 R10, R7, 0x4, R4 ;  /* 0x00000004070a7825 */ /* 0x001fc800078e0004 */
[----:B---3-5:R-:W-:-:S05]  /*1190*/  FADD R21, R8, -R3 ;  /* 0x8000000308157221 */ /* 0x028fca0000000000 */
[----:B------:R0:W-:Y:S04]  /*11a0*/  STG.E desc[UR8][R10.64], R21 ;  /* 0x000000150a007986 */ /* 0x0001e8000c101908 */
[----:B------:R-:W2:Y:S01]  /*11b0*/  LDG.E R12, desc[UR8][R12.64] ;  /* 0x000000080c0c7981 */ /* 0x000ea2000c1e1900 */
[----:B------:R-:W-:Y:S01]  /*11c0*/  IADD3 R17, PT, PT, R7, 0x2, RZ ;  /* 0x0000000207117810 */ /* 0x000fe20007ffe0ff */
[----:B------:R-:W-:-:S04]  /*11d0*/  IMAD.WIDE.U32 R14, R15, 0x4, R4 ;  /* 0x000000040f0e7825 */ /* 0x000fc800078e0004 */
[----:B------:R-:W-:-:S04]  /*11e0*/  IMAD.WIDE.U32 R8, R17, 0x4, R18 ;  /* 0x0000000411087825 */ /* 0x000fc800078e0012 */
        /* <DEDUP_REMOVED lines=33> */
[----:B------:R-:W-:Y:S01]  /*1400*/  IMAD.WIDE.U32 R4, R21, 0x4, R4 ;  /* 0x0000000415047825 */ /* 0x000fe200078e0004 */
[----:B------:R-:W-:-:S03]  /*1410*/  UIADD3 UR4, UPT, UPT, UR4, 0x8, URZ ;  /* 0x0000000804047890 */ /* 0x000fc6000fffe0ff */
[----:B--2---:R-:W-:-:S05]  /*1420*/  FADD R17, R8, -R3 ;  /* 0x8000000308117221 */ /* 0x004fca0000000000 */
[----:B------:R1:W-:Y:S04]  /*1430*/  STG.E desc[UR8][R4.64], R17 ;  /* 0x0000001104007986 */ /* 0x0003e8000c101908 */
.L_x_32:
[----:B------:R-:W-:Y:S05]  /*1440*/  BRA.U !UP1, `(.L_x_31) ;  /* 0x0000000109ac7547 */ /* 0x000fea000b800000 */
[----:B------:R-:W-:Y:S02]  /*1450*/  UISETP.GE.U32.AND UP0, UPT, UR7, 0x4, UPT ;  /* 0x000000040700788c */ /* 0x000fe4000bf06070 */
[----:B------:R-:W-:-:S04]  /*1460*/  ULOP3.LUT UR5, UR5, 0x3, URZ, 0xc0, !UPT ;  /* 0x0000000305057892 */ /* 0x000fc8000f8ec0ff */
[----:B------:R-:W-:-:S03]  /*1470*/  UISETP.NE.AND UP1, UPT, UR5, URZ, UPT ;  /* 0x000000ff0500728c */ /* 0x000fc6000bf25270 */
[----:B------:R-:W-:Y:S08]  /*1480*/  BRA.U !UP0, `(.L_x_33) ;  /* 0x0000000108687547 */ /* 0x000ff0000b800000 */
[----:B-12---:R-:W-:Y:S01]  /*1490*/  IADD3 R15, PT, PT, R0, UR4, RZ ;  /* 0x00000004000f7c10 */ /* 0x006fe2000fffe0ff */
[----:B------:R-:W0:Y:S04]  /*14a0*/  LDC.64 R4, c[0x0][0x398] ;  /* 0x0000e600ff047b82 */ /* 0x000e280000000a00 */
[----:B------:R-:W-:-:S06]  /*14b0*/  IMAD.WIDE.U32 R6, R15, 0x4, R18 ;  /* 0x000000040f067825 */ /* 0x000fcc00078e0012 */
[----:B------:R-:W2:Y:S01]  /*14c0*/  LDG.E R6, desc[UR8][R6.64] ;  /* 0x0000000806067981 */ /* 0x000ea2000c1e1900 */
[----:B------:R-:W-:-:S05]  /*14d0*/  IADD3 R13, PT, PT, R15, 0x1, RZ ;  /* 0x000000010f0d7810 */ /* 0x000fca0007ffe0ff */
[----:B------:R-:W-:-:S04]  /*14e0*/  IMAD.WIDE.U32 R10, R13, 0x4, R18 ;  /* 0x000000040d0a7825 */ /* 0x000fc800078e0012 */
[----:B0-----:R-:W-:-:S04]  /*14f0*/  IMAD.WIDE.U32 R8, R15, 0x4, R4 ;  /* 0x000000040f087825 */ /* 0x001fc800078e0004 */
[----:B--2--5:R-:W-:-:S05]  /*1500*/  FADD R17, R6, -R3 ;  /* 0x8000000306117221 */ /* 0x024fca0000000000 */
        /* <DEDUP_REMOVED lines=18> */
.L_x_33:
[----:B------:R-:W-:Y:S05]  /*1630*/  BRA.U !UP1, `(.L_x_31) ;  /* 0x0000000109307547 */ /* 0x000fea000b800000 */
[----:B------:R-:W0:Y:S01]  /*1640*/  LDC.64 R8, c[0x0][0x398] ;  /* 0x0000e600ff087b82 */ /* 0x000e220000000a00 */
[----:B-123--:R-:W-:Y:S01]  /*1650*/  IADD3 R11, PT, PT, R0, UR4, RZ ;  /* 0x00000004000b7c10 */ /* 0x00efe2000fffe0ff */
[----:B------:R-:W-:-:S12]  /*1660*/  UIADD3 UR5, UPT, UPT, -UR5, URZ, URZ ;  /* 0x000000ff05057290 */ /* 0x000fd8000fffe1ff */
.L_x_34:
[----:B------:R-:W-:-:S06]  /*1670*/  IMAD.WIDE.U32 R4, R11, 0x4, R18 ;  /* 0x000000040b047825 */ /* 0x000fcc00078e0012 */
[----:B------:R-:W2:Y:S01]  /*1680*/  LDG.E R4, desc[UR8][R4.64] ;  /* 0x0000000804047981 */ /* 0x000ea2000c1e1900 */
[C---:B0---4-:R-:W-:Y:S01]  /*1690*/  IMAD.WIDE.U32 R6, R11.reuse, 0x4, R8 ;  /* 0x000000040b067825 */ /* 0x051fe200078e0008 */
[----:B------:R-:W-:Y:S01]  /*16a0*/  UIADD3 UR5, UPT, UPT, UR5, 0x1, URZ ;  /* 0x0000000105057890 */ /* 0x000fe2000fffe0ff */
[----:B------:R-:W-:-:S03]  /*16b0*/  IADD3 R11, PT, PT, R11, 0x1, RZ ;  /* 0x000000010b0b7810 */ /* 0x000fc60007ffe0ff */
[----:B------:R-:W-:Y:S01]  /*16c0*/  UISETP.NE.AND UP0, UPT, UR5, URZ, UPT ;  /* 0x000000ff0500728c */ /* 0x000fe2000bf05270 */
[----:B--2--5:R-:W-:-:S05]  /*16d0*/  FADD R13, R4, -R3 ;  /* 0x80000003040d7221 */ /* 0x024fca0000000000 */
[----:B------:R4:W-:Y:S03]  /*16e0*/  STG.E desc[UR8][R6.64], R13 ;  /* 0x0000000d06007986 */ /* 0x0009e6000c101908 */
[----:B------:R-:W-:Y:S05]  /*16f0*/  BRA.U UP0, `(.L_x_34) ;  /* 0xfffffffd00dc7547 */ /* 0x000fea000b83ffff */
.L_x_31:
[----:B------:R-:W0:Y:S01]  /*1700*/  LDCU UR5, c[0x0][0x384] ;  /* 0x00007080ff0577ac */ /* 0x000e220008000800 */
[----:B-1-3--:R-:W-:Y:S01]  /*1710*/  HFMA2 R4, -RZ, RZ, 0, 0 ;  /* 0x00000000ff047431 */ /* 0x00afe200000001ff */
[----:B------:R-:W-:Y:S01]  /*1720*/  UMOV UR4, URZ ;  /* 0x000000ff00047c82 */ /* 0x000fe20008000000 */
[----:B0-----:R-:W-:Y:S02]  /*1730*/  UISETP.GE.U32.AND UP1, UPT, UR5, 0x8, UPT ;  /* 0x000000080500788c */ /* 0x001fe4000bf26070 */
[----:B------:R-:W-:-:S04]  /*1740*/  ULOP3.LUT UR7, UR5, 0x7, URZ, 0xc0, !UPT ;  /* 0x0000000705077892 */ /* 0x000fc8000f8ec0ff */
[----:B------:R-:W-:-:S03]  /*1750*/  UISETP.NE.AND UP0, UPT, UR7, URZ, UPT ;  /* 0x000000ff0700728c */ /* 0x000fc6000bf05270 */
[----:B------:R-:W-:Y:S08]  /*1760*/  BRA.U !UP1, `(.L_x_35) ;  /* 0x0000000509887547 */ /* 0x000ff0000b800000 */
[----:B-----5:R-:W0:Y:S01]  /*1770*/  LDC.64 R2, c[0x0][0x398] ;  /* 0x0000e600ff027b82 */ /* 0x020e220000000a00 */
[----:B------:R-:W-:Y:S01]  /*1780*/  ULOP3.LUT UR4, UR5, 0xfffffff8, URZ, 0xc0, !UPT ;  /* 0xfffffff805047892 */ /* 0x000fe2000f8ec0ff */
[----:B------:R-:W-:Y:S02]  /*1790*/  IADD3 R5, PT, PT, R0, 0x3, RZ ;  /* 0x0000000300057810 */ /* 0x000fe40007ffe0ff */
[----:B------:R-:W-:Y:S01]  /*17a0*/  MOV R4, RZ ;  /* 0x000000ff00047202 */ /* 0x000fe20000000f00 */
[----:B------:R-:W-:-:S12]  /*17b0*/  UIADD3 UR6, UPT, UPT, -UR4, URZ, URZ ;  /* 0x000000ff04067290 */ /* 0x000fd8000fffe1ff */
.L_x_36:
[C---:B0-----:R-:W-:Y:S01]  /*17c0*/  IMAD.WIDE.U32 R18, R5.reuse, 0x4, R2 ;  /* 0x0000000405127825 */ /* 0x041fe200078e0002 */
[----:B----4-:R-:W-:-:S04]  /*17d0*/  IADD3 R13, PT, PT, R5, -0x3, RZ ;  /* 0xfffffffd050d7810 */ /* 0x010fc80007ffe0ff */
[----:B--2---:R0:W2:Y:S01]  /*17e0*/  LDG.E R11, desc[UR8][R18.64] ;  /* 0x00000008120b7981 */ /* 0x0040a2000c1e1900 */
[----:B------:R-:W-:Y:S01]  /*17f0*/  IADD3 R15, PT, PT, R5, -0x2, RZ ;  /* 0xfffffffe050f7810 */ /* 0x000fe20007ffe0ff */
[----:B------:R-:W-:-:S04]  /*1800*/  IMAD.WIDE.U32 R12, R13, 0x4, R2 ;  /* 0x000000040d0c7825 */ /* 0x000fc800078e0002 */
[----:B------:R-:W-:Y:S01]  /*1810*/  IMAD.WIDE.U32 R14, R15, 0x4, R2 ;  /* 0x000000040f0e7825 */ /* 0x000fe200078e0002 */
[----:B------:R-:W3:Y:S01]  /*1820*/  LDG.E R10, desc[UR8][R12.64] ;  /* 0x000000080c0a7981 */ /* 0x000ee2000c1e1900 */
[----:B------:R-:W-:-:S03]  /*1830*/  IADD3 R17, PT, PT, R5, -0x1, RZ ;  /* 0xffffffff05117810 */ /* 0x000fc60007ffe0ff */
[----:B------:R-:W4:Y:S01]  /*1840*/  LDG.E R7, desc[UR8][R14.64] ;  /* 0x000000080e077981 */ /* 0x000f22000c1e1900 */
[----:B------:R-:W-:Y:S01]  /*1850*/  IADD3 R21, PT, PT, R5, 0x1, RZ ;  /* 0x0000000105157810 */ /* 0x000fe20007ffe0ff */
[----:B------:R-:W-:-:S04]  /*1860*/  IMAD.WIDE.U32 R16, R17, 0x4, R2 ;  /* 0x0000000411107825 */ /* 0x000fc800078e0002 */
[----:B------:R-:W-:Y:S01]  /*1870*/  IMAD.WIDE.U32 R20, R21, 0x4, R2 ;  /* 0x0000000415147825 */ /* 0x000fe200078e0002 */
[----:B------:R1:W5:Y:S01]  /*1880*/  LDG.E R8, desc[UR8][R16.64] ;  /* 0x0000000810087981 */ /* 0x000362000c1e1900 */
[----:B0-----:R-:W-:-:S03]  /*1890*/  IADD3 R19, PT, PT, R5, 0x2, RZ ;  /* 0x0000000205137810 */ /* 0x001fc60007ffe0ff */
[----:B------:R-:W5:Y:S01]  /*18a0*/  LDG.E R6, desc[UR8][R20.64] ;  /* 0x0000000814067981 */ /* 0x000f62000c1e1900 */
[----:B------:R-:W-:Y:S01]  /*18b0*/  IADD3 R23, PT, PT, R5, 0x3, RZ ;  /* 0x0000000305177810 */ /* 0x000fe20007ffe0ff */
[----:B------:R-:W-:Y:S01]  /*18c0*/  IMAD.WIDE.U32 R18, R19, 0x4, R2 ;  /* 0x0000000413127825 */ /* 0x000fe200078e0002 */
[----:B------:R-:W-:-:S03]  /*18d0*/  IADD3 R25, PT, PT, R5, 0x4, RZ ;  /* 0x0000000405197810 */ /* 0x000fc60007ffe0ff */
[--C-:B------:R-:W-:Y:S01]  /*18e0*/  IMAD.WIDE.U32 R22, R23, 0x4, R2.reuse ;  /* 0x0000000417167825 */ /* 0x100fe200078e0002 */
[----:B------:R0:W5:Y:S03]  /*18f0*/  LDG.E R12, desc[UR8][R18.64] ;  /* 0x00000008120c7981 */ /* 0x000166000c1e1900 */
[----:B------:R-:W-:Y:S01]  /*1900*/  IMAD.WIDE.U32 R24, R25, 0x4, R2 ;  /* 0x0000000419187825 */ /* 0x000fe200078e0002 */
[----:B------:R5:W5:Y:S04]  /*1910*/  LDG.E R9, desc[UR8][R22.64] ;  /* 0x0000000816097981 */ /* 0x000b68000c1e1900 */
[----:B------:R5:W5:Y:S01]  /*1920*/  LDG.E R14, desc[UR8][R24.64] ;  /* 0x00000008180e7981 */ /* 0x000b62000c1e1900 */
[----:B-1----:R-:W-:Y:S01]  /*1930*/  HFMA2 R16, -RZ, RZ, 3.7421875, 0 ;  /* 0x437c0000ff107431 */ /* 0x002fe200000001ff */
[----:B------:R-:W-:Y:S01]  /*1940*/  MOV R15, 0x3bbb989d ;  /* 0x3bbb989d000f7802 */ /* 0x000fe20000000f00 */
[----:B------:R-:W-:Y:S01]  /*1950*/  UIADD3 UR6, UPT, UPT, UR6, 0x8, URZ ;  /* 0x0000000806067890 */ /* 0x000fe2000fffe0ff */
[----:B------:R-:W-:-:S03]  /*1960*/  IADD3 R5, PT, PT, R5, 0x8, RZ ;  /* 0x0000000805057810 */ /* 0x000fc60007ffe0ff */
[----:B------:R-:W-:Y:S01]  /*1970*/  UISETP.NE.AND UP1, UPT, UR6, URZ, UPT ;  /* 0x000000ff0600728c */ /* 0x000fe2000bf25270 */
[----:B--2---:R-:W-:-:S04]  /*1980*/  FFMA.SAT R13, R11, R15, 0.5 ;  /* 0x3f0000000b0d7423 */ /* 0x004fc8000000200f */
[----:B------:R-:W-:Y:S01]  /*1990*/  FFMA.RM R13, R13, R16, 12582913 ;  /* 0x4b4000010d0d7423 */ /* 0x000fe20000004010 */
[----:B---3--:R-:W-:-:S03]  /*19a0*/  FFMA.SAT R17, R10, R15, 0.5 ;  /* 0x3f0000000a117423 */ /* 0x008fc6000000200f */
[----:B0-----:R-:W-:Y:S01]  /*19b0*/  FADD R18, R13, -12583039 ;  /* 0xcb40007f0d127421 */ /* 0x001fe20000000000 */
[----:B----4-:R-:W-:-:S03]  /*19c0*/  FFMA.SAT R21, R7, R15, 0.5 ;  /* 0x3f00000007157423 */ /* 0x010fc6000000200f */
[----:B------:R-:W-:Y:S01]  /*19d0*/  FFMA R18, R11, 1.4426950216293334961, -R18 ;  /* 0x3fb8aa3b0b127823 */ /* 0x000fe20000000812 */
[----:B------:R-:W-:-:S03]  /*19e0*/  FFMA.RM R17, R17, R16, 12582913 ;  /* 0x4b40000111117423 */ /* 0x000fc60000004010 */
[----:B------:R-:W-:Y:S01]  /*19f0*/  FFMA R18, R11, 1.925963033500011079e-08, R18 ;  /* 0x32a570600b127823 */ /* 0x000fe20000000012 */
[-C--:B------:R-:W-:Y:S01]  /*1a00*/  FFMA.RM R11, R21, R16.reuse, 12582913 ;  /* 0x4b400001150b7423 */ /* 0x080fe20000004010 */
[C---:B------:R-:W-:Y:S01]  /*1a10*/  FADD R19, R17.reuse, -12583039 ;  /* 0xcb40007f11137421 */ /* 0x040fe20000000000 */
[-C--:B-----5:R-:W-:Y:S01]  /*1a20*/  FFMA.SAT R21, R8, R15.reuse, 0.5 ;  /* 0x3f00000008157423 */ /* 0x0a0fe2000000200f */
[----:B------:R-:W-:Y:S01]  /*1a30*/  SHF.L.U32 R17, R17, 0x17, RZ ;  /* 0x0000001711117819 */ /* 0x000fe200000006ff */
[----:B------:R-:W-:Y:S01]  /*1a40*/  FADD R20, R11, -12583039 ;  /* 0xcb40007f0b147421 */ /* 0x000fe20000000000 */
[----:B------:R-:W-:Y:S01]  /*1a50*/  FFMA R19, R10, 1.4426950216293334961, -R19 ;  /* 0x3fb8aa3b0a137823 */ /* 0x000fe20000000813 */
[----:B------:R-:W-:Y:S01]  /*1a60*/  FFMA.SAT R23, R6, R15, 0.5 ;  /* 0x3f00000006177423 */ /* 0x000fe2000000200f */
[----:B------:R-:W-:Y:S01]  /*1a70*/  MUFU.EX2 R18, R18 ;  /* 0x0000001200127308 */ /* 0x000fe20000000800 */
[----:B------:R-:W-:Y:S01]  /*1a80*/  FFMA R20, R7, 1.4426950216293334961, -R20 ;  /* 0x3fb8aa3b07147823 */ /* 0x000fe20000000814 */
[----:B------:R-:W-:Y:S01]  /*1a90*/  FFMA R19, R10, 1.925963033500011079e-08, R19 ;  /* 0x32a570600a137823 */ /* 0x000fe20000000013 */
[----:B------:R-:W-:-:S02]  /*1aa0*/  FFMA.RM R10, R21, R16, 12582913 ;  /* 0x4b400001150a7423 */ /* 0x000fc40000004010 */
[----:B------:R-:W-:Y:S01]  /*1ab0*/  FFMA R20, R7, 1.925963033500011079e-08, R20 ;  /* 0x32a5706007147823 */ /* 0x000fe20000000014 */
[-C--:B------:R-:W-:Y:S01]  /*1ac0*/  FFMA.RM R7, R23, R16.reuse, 12582913 ;  /* 0x4b40000117077423 */ /* 0x080fe20000004010 */
[----:B------:R-:W-:Y:S01]  /*1ad0*/  FADD R21, R10, -12583039 ;  /* 0xcb40007f0a157421 */ /* 0x000fe20000000000 */
[-C--:B------:R-:W-:Y:S01]  /*1ae0*/  FFMA.SAT R25, R12, R15.reuse, 0.5 ;  /* 0x3f0000000c197423 */ /* 0x080fe2000000200f */
[----:B------:R-:W0:Y:S01]  /*1af0*/  MUFU.EX2 R19, R19 ;  /* 0x0000001300137308 */ /* 0x000e220000000800 */
[----:B------:R-:W-:Y:S01]  /*1b00*/  FADD R23, R7, -12583039 ;  /* 0xcb40007f07177421 */ /* 0x000fe20000000000 */
[----:B------:R-:W-:Y:S01]  /*1b10*/  FFMA R21, R8, 1.4426950216293334961, -R21 ;  /* 0x3fb8aa3b08157823 */ /* 0x000fe20000000815 */
[-C--:B------:R-:W-:Y:S01]  /*1b20*/  FFMA.SAT R27, R9, R15.reuse, 0.5 ;  /* 0x3f000000091b7423 */ /* 0x080fe2000000200f */
[----:B------:R-:W-:Y:S01]  /*1b30*/  FFMA.SAT R15, R14, R15, 0.5 ;  /* 0x3f0000000e0f7423 */ /* 0x000fe2000000200f */
[----:B------:R-:W-:Y:S01]  /*1b40*/  FFMA R23, R6, 1.4426950216293334961, -R23 ;  /* 0x3fb8aa3b06177823 */ /* 0x000fe20000000817 */
[----:B------:R-:W-:Y:S01]  /*1b50*/  FFMA R21, R8, 1.925963033500011079e-08, R21 ;  /* 0x32a5706008157823 */ /* 0x000fe20000000015 */
[-C--:B------:R-:W-:Y:S01]  /*1b60*/  FFMA.RM R8, R25, R16.reuse, 12582913 ;  /* 0x4b40000119087423 */ /* 0x080fe20000004010 */
[----:B------:R-:W1:Y:S01]  /*1b70*/  MUFU.EX2 R20, R20 ;  /* 0x0000001400147308 */ /* 0x000e620000000800 */
[----:B------:R-:W-:Y:S01]  /*1b80*/  FFMA R22, R6, 1.925963033500011079e-08, R23 ;  /* 0x32a5706006167823 */ /* 0x000fe20000000017 */
[-C--:B------:R-:W-:Y:S01]  /*1b90*/  FFMA.RM R6, R27, R16.reuse, 12582913 ;  /* 0x4b4000011b067423 */ /* 0x080fe20000004010 */
[C---:B------:R-:W-:Y:S01]  /*1ba0*/  FADD R25, R8.reuse, -12583039 ;  /* 0xcb40007f08197421 */ /* 0x040fe20000000000 */
[----:B------:R-:W-:Y:S01]  /*1bb0*/  FFMA.RM R16, R15, R16, 12582913 ;  /* 0x4b4000010f107423 */ /* 0x000fe20000004010 */
[----:B------:R-:W-:Y:S01]  /*1bc0*/  SHF.L.U32 R8, R8, 0x17, RZ ;  /* 0x0000001708087819 */ /* 0x000fe200000006ff */
[----:B------:R-:W-:Y:S01]  /*1bd0*/  FADD R24, R6, -12583039 ;  /* 0xcb40007f06187421 */ /* 0x000fe20000000000 */
[C---:B------:R-:W-:Y:S01]  /*1be0*/  FFMA R25, R12.reuse, 1.4426950216293334961, -R25 ;  /* 0x3fb8aa3b0c197823 */ /* 0x040fe20000000819 */
[----:B------:R-:W2:Y:S01]  /*1bf0*/  MUFU.EX2 R21, R21 ;  /* 0x0000001500157308 */ /* 0x000ea20000000800 */
[----:B0-----:R-:W-:Y:S01]  /*1c00*/  FFMA R17, R17, R19, R4 ;  /* 0x0000001311117223 */ /* 0x001fe20000000004 */
[----:B------:R-:W-:Y:S01]  /*1c10*/  FFMA R26, R9, 1.4426950216293334961, -R24 ;  /* 0x3fb8aa3b091a7823 */ /* 0x000fe20000000818 */
[----:B------:R-:W-:Y:S01]  /*1c20*/  SHF.L.U32 R24, R11, 0x17, RZ ;  /* 0x000000170b187819 */ /* 0x000fe200000006ff */
[----:B------:R-:W-:Y:S01]  /*1c30*/  FFMA R12, R12, 1.925963033500011079e-08, R25 ;  /* 0x32a570600c0c7823 */ /* 0x000fe20000000019 */
[----:B------:R-:W-:Y:S01]  /*1c40*/  FADD R11, R16, -12583039 ;  /* 0xcb40007f100b7421 */ /* 0x000fe20000000000 */
[----:B------:R-:W-:Y:S01]  /*1c50*/  FFMA R26, R9, 1.925963033500011079e-08, R26 ;  /* 0x32a57060091a7823 */ /* 0x000fe2000000001a */
[----:B------:R-:W-:Y:S01]  /*1c60*/  SHF.L.U32 R9, R10, 0x17, RZ ;  /* 0x000000170a097819 */ /* 0x000fe200000006ff */
[----:B------:R-:W0:Y:S01]  /*1c70*/  MUFU.EX2 R22, R22 ;  /* 0x0000001600167308 */ /* 0x000e220000000800 */
[----:B------:R-:W-:Y:S01]  /*1c80*/  FFMA R11, R14, 1.4426950216293334961, -R11 ;  /* 0x3fb8aa3b0e0b7823 */ /* 0x000fe2000000080b */
[----:B-1----:R-:W-:Y:S01]  /*1c90*/  FFMA R20, R24, R20, R17 ;  /* 0x0000001418147223 */ /* 0x002fe20000000011 */
[----:B------:R-:W-:-:S02]  /*1ca0*/  SHF.L.U32 R4, R13, 0x17, RZ ;  /* 0x000000170d047819 */ /* 0x000fc400000006ff */
[----:B------:R-:W-:Y:S01]  /*1cb0*/  FFMA R11, R14, 1.925963033500011079e-08, R11 ;  /* 0x32a570600e0b7823 */ /* 0x000fe2000000000b */
[----:B------:R-:W-:Y:S02]  /*1cc0*/  SHF.L.U32 R10, R7, 0x17, RZ ;  /* 0x00000017070a7819 */ /* 0x000fe400000006ff */
[----:B------:R-:W1:Y:S01]  /*1cd0*/  MUFU.EX2 R12, R12 ;  /* 0x0000000c000c7308 */ /* 0x000e620000000800 */
[----:B--2---:R-:W-:Y:S01]  /*1ce0*/  FFMA R9, R9, R21, R20 ;  /* 0x0000001509097223 */ /* 0x004fe20000000014 */
[----:B------:R-:W-:-:S03]  /*1cf0*/  SHF.L.U32 R7, R6, 0x17, RZ ;  /* 0x0000001706077819 */ /* 0x000fc600000006ff */
[----:B------:R-:W-:Y:S01]  /*1d00*/  FFMA R9, R4, R18, R9 ;  /* 0x0000001204097223 */ /* 0x000fe20000000009 */
[----:B------:R-:W-:Y:S02]  /*1d10*/  SHF.L.U32 R4, R16, 0x17, RZ ;  /* 0x0000001710047819 */ /* 0x000fe400000006ff */
[----:B------:R-:W2:Y:S01]  /*1d20*/  MUFU.EX2 R26, R26 ;  /* 0x0000001a001a7308 */ /* 0x000ea20000000800 */
[----:B0-----:R-:W-:-:S07]  /*1d30*/  FFMA R9, R10, R22, R9 ;  /* 0x000000160a097223 */ /* 0x001fce0000000009 */
[----:B------:R-:W0:Y:S01]  /*1d40*/  MUFU.EX2 R11, R11 ;  /* 0x0000000b000b7308 */ /* 0x000e220000000800 */
[----:B-1----:R-:W-:-:S04]  /*1d50*/  FFMA R8, R8, R12, R9 ;  /* 0x0000000c08087223 */ /* 0x002fc80000000009 */
[----:B--2---:R-:W-:-:S04]  /*1d60*/  FFMA R7, R7, R26, R8 ;  /* 0x0000001a07077223 */ /* 0x004fc80000000008 */
[----:B0-----:R-:W-:Y:S01]  /*1d70*/  FFMA R4, R4, R11, R7 ;  /* 0x0000000b04047223 */ /* 0x001fe20000000007 */
[----:B------:R-:W-:Y:S06]  /*1d80*/  BRA.U UP1, `(.L_x_36) ;  /* 0xfffffff9018c7547 */ /* 0x000fec000b83ffff */
.L_x_35:
[----:B------:R-:W-:Y:S05]  /*1d90*/  BRA.U !UP0, `(.L_x_28) ;  /* 0x0000000508887547 */ /* 0x000fea000b800000 */
[----:B------:R-:W-:Y:S02]  /*1da0*/  UISETP.GE.U32.AND UP0, UPT, UR7, 0x4, UPT ;  /* 0x000000040700788c */ /* 0x000fe4000bf06070 */
[----:B------:R-:W-:-:S04]  /*1db0*/  ULOP3.LUT UR10, UR5, 0x3, URZ, 0xc0, !UPT ;  /* 0x00000003050a7892 */ /* 0x000fc8000f8ec0ff */
[----:B------:R-:W-:-:S03]  /*1dc0*/  UISETP.NE.AND UP1, UPT, UR10, URZ, UPT ;  /* 0x000000ff0a00728c */ /* 0x000fc6000bf25270 */
[----:B------:R-:W-:Y:S08]  /*1dd0*/  BRA.U !UP0, `(.L_x_37) ;  /* 0x0000000108c07547 */ /* 0x000ff0000b800000 */
[----:B--2---:R-:W0:Y:S01]  /*1de0*/  LDC.64 R14, c[0x0][0x398] ;  /* 0x0000e600ff0e7b82 */ /* 0x004e220000000a00 */
[----:B------:R-:W-:-:S04]  /*1df0*/  IADD3 R5, PT, PT, R0, UR4, RZ ;  /* 0x0000000400057c10 */ /* 0x000fc8000fffe0ff */
[C---:B------:R-:W-:Y:S02]  /*1e00*/  IADD3 R11, PT, PT, R5.reuse, 0x1, RZ ;  /* 0x00000001050b7810 */ /* 0x040fe40007ffe0ff */
[C---:B----4-:R-:W-:Y:S01]  /*1e10*/  IADD3 R13, PT, PT, R5.reuse, 0x2, RZ ;  /* 0x00000002050d7810 */ /* 0x050fe20007ffe0ff */
[----:B0-----:R-:W-:-:S06]  /*1e20*/  IMAD.WIDE.U32 R8, R5, 0x4, R14 ;  /* 0x0000000405087825 */ /* 0x001fcc00078e000e */
[----:B------:R-:W2:Y:S01]  /*1e30*/  LDG.E R8, desc[UR8][R8.64] ;  /* 0x0000000808087981 */ /* 0x000ea2000c1e1900 */
[----:B------:R-:W-:Y:S01]  /*1e40*/  IMAD.WIDE.U32 R10, R11, 0x4, R14 ;  /* 0x000000040b0a7825 */ /* 0x000fe200078e000e */
[----:B------:R-:W-:-:S03]  /*1e50*/  IADD3 R5, PT, PT, R5, 0x3, RZ ;  /* 0x0000000305057810 */ /* 0x000fc60007ffe0ff */
[--C-:B------:R-:W-:Y:S01]  /*1e60*/  IMAD.WIDE.U32 R12, R13, 0x4, R14.reuse ;  /* 0x000000040d0c7825 */ /* 0x100fe200078e000e */
[----:B-----5:R-:W3:Y:S03]  /*1e70*/  LDG.E R3, desc[UR8][R10.64] ;  /* 0x000000080a037981 */ /* 0x020ee6000c1e1900 */
[----:B------:R-:W-:Y:S01]  /*1e80*/  IMAD.WIDE.U32 R14, R5, 0x4, R14 ;  /* 0x00000004050e7825 */ /* 0x000fe200078e000e */
[----:B------:R-:W4:Y:S04]  /*1e90*/  LDG.E R2, desc[UR8][R12.64] ;  /* 0x000000080c027981 */ /* 0x000f28000c1e1900 */
[----:B------:R-:W4:Y:S01]  /*1ea0*/  LDG.E R6, desc[UR8][R14.64] ;  /* 0x000000080e067981 */ /* 0x000f22000c1e1900 */
[----:B------:R-:W-:Y:S01]  /*1eb0*/  HFMA2 R16, -RZ, RZ, 3.7421875, 0 ;  /* 0x437c0000ff107431 */ /* 0x000fe200000001ff */
[----:B------:R-:W-:Y:S01]  /*1ec0*/  MOV R17, 0x3bbb989d ;  /* 0x3bbb989d00117802 */ /* 0x000fe20000000f00 */
[----:B------:R-:W-:-:S04]  /*1ed0*/  UIADD3 UR4, UPT, UPT, UR4, 0x4, URZ ;  /* 0x0000000404047890 */ /* 0x000fc8000fffe0ff */
[----:B--2---:R-:W-:-:S04]  /*1ee0*/  FFMA.SAT R7, R8, R17, 0.5 ;  /* 0x3f00000008077423 */ /* 0x004fc80000002011 */
[----:B------:R-:W-:Y:S01]  /*1ef0*/  FFMA.RM R7, R7, R16, 12582913 ;  /* 0x4b40000107077423 */ /* 0x000fe20000004010 */
[----:B---3--:R-:W-:-:S03]  /*1f00*/  FFMA.SAT R5, R3, R17, 0.5 ;  /* 0x3f00000003057423 */ /* 0x008fc60000002011 */
[C---:B------:R-:W-:Y:S01]  /*1f10*/  FADD R9, R7.reuse, -12583039 ;  /* 0xcb40007f07097421 */ /* 0x040fe20000000000 */
[----:B------:R-:W-:Y:S01]  /*1f20*/  SHF.L.U32 R7, R7, 0x17, RZ ;  /* 0x0000001707077819 */ /* 0x000fe200000006ff */
[-C--:B------:R-:W-:Y:S01]  /*1f30*/  FFMA.RM R5, R5, R16.reuse, 12582913 ;  /* 0x4b40000105057423 */ /* 0x080fe20000004010 */
[-C--:B----4-:R-:W-:Y:S01]  /*1f40*/  FFMA.SAT R11, R2, R17.reuse, 0.5 ;  /* 0x3f000000020b7423 */ /* 0x090fe20000002011 */
[C---:B------:R-:W-:Y:S02]  /*1f50*/  FFMA R9, R8.reuse, 1.4426950216293334961, -R9 ;  /* 0x3fb8aa3b08097823 */ /* 0x040fe40000000809 */
[----:B------:R-:W-:Y:S01]  /*1f60*/  FADD R10, R5, -12583039 ;  /* 0xcb40007f050a7421 */ /* 0x000fe20000000000 */
[-C--:B------:R-:W-:Y:S01]  /*1f70*/  FFMA.RM R11, R11, R16.reuse, 12582913 ;  /* 0x4b4000010b0b7423 */ /* 0x080fe20000004010 */
[----:B------:R-:W-:Y:S01]  /*1f80*/  FFMA R9, R8, 1.925963033500011079e-08, R9 ;  /* 0x32a5706008097823 */ /* 0x000fe20000000009 */
[----:B------:R-:W-:Y:S01]  /*1f90*/  FFMA.SAT R8, R6, R17, 0.5 ;  /* 0x3f00000006087423 */ /* 0x000fe20000002011 */
[----:B------:R-:W-:Y:S01]  /*1fa0*/  FFMA R10, R3, 1.4426950216293334961, -R10 ;  /* 0x3fb8aa3b030a7823 */ /* 0x000fe2000000080a */
[C---:B------:R-:W-:Y:S01]  /*1fb0*/  FADD R13, R11.reuse, -12583039 ;  /* 0xcb40007f0b0d7421 */ /* 0x040fe20000000000 */
[----:B------:R-:W-:Y:S01]  /*1fc0*/  SHF.L.U32 R11, R11, 0x17, RZ ;  /* 0x000000170b0b7819 */ /* 0x000fe200000006ff */
[----:B------:R-:W-:Y:S01]  /*1fd0*/  FFMA.RM R8, R8, R16, 12582913 ;  /* 0x4b40000108087423 */ /* 0x000fe20000004010 */
[----:B------:R-:W-:Y:S01]  /*1fe0*/  FFMA R10, R3, 1.925963033500011079e-08, R10 ;  /* 0x32a57060030a7823 */ /* 0x000fe2000000000a */
[----:B------:R-:W-:Y:S01]  /*1ff0*/  FFMA R13, R2, 1.4426950216293334961, -R13 ;  /* 0x3fb8aa3b020d7823 */ /* 0x000fe2000000080d */
[----:B------:R-:W0:Y:S01]  /*2000*/  MUFU.EX2 R9, R9 ;  /* 0x0000000900097308 */ /* 0x000e220000000800 */
[----:B------:R-:W-:-:S02]  /*2010*/  FADD R3, R8, -12583039 ;  /* 0xcb40007f08037421 */ /* 0x000fc40000000000 */
[----:B------:R-:W-:Y:S01]  /*2020*/  FFMA R13, R2, 1.925963033500011079e-08, R13 ;  /* 0x32a57060020d7823 */ /* 0x000fe2000000000d */
[----:B------:R-:W-:Y:S01]  /*2030*/  SHF.L.U32 R2, R5, 0x17, RZ ;  /* 0x0000001705027819 */ /* 0x000fe200000006ff */
[----:B------:R-:W-:Y:S01]  /*2040*/  FFMA R3, R6, 1.4426950216293334961, -R3 ;  /* 0x3fb8aa3b06037823 */ /* 0x000fe20000000803 */
[----:B------:R-:W-:Y:S02]  /*2050*/  SHF.L.U32 R5, R8, 0x17, RZ ;  /* 0x0000001708057819 */ /* 0x000fe400000006ff */
[----:B------:R-:W1:Y:S01]  /*2060*/  MUFU.EX2 R10, R10 ;  /* 0x0000000a000a7308 */ /* 0x000e620000000800 */
[----:B------:R-:W-:-:S07]  /*2070*/  FFMA R3, R6, 1.925963033500011079e-08, R3 ;  /* 0x32a5706006037823 */ /* 0x000fce0000000003 */
[----:B------:R-:W2:Y:S01]  /*2080*/  MUFU.EX2 R13, R13 ;  /* 0x0000000d000d7308 */ /* 0x000ea20000000800 */
[----:B0-----:R-:W-:-:S07]  /*2090*/  FFMA R7, R7, R9, R4 ;  /* 0x0000000907077223 */ /* 0x001fce0000000004 */
[----:B------:R-:W0:Y:S01]  /*20a0*/  MUFU.EX2 R3, R3 ;  /* 0x0000000300037308 */ /* 0x000e220000000800 */
[----:B-1----:R-:W-:-:S04]  /*20b0*/  FFMA R2, R2, R10, R7 ;  /* 0x0000000a02027223 */ /* 0x002fc80000000007 */
[----:B--2---:R-:W-:-:S04]  /*20c0*/  FFMA R2, R11, R13, R2 ;  /* 0x0000000d0b027223 */ /* 0x004fc80000000002 */
[----:B0-----:R-:W-:-:S07]  /*20d0*/  FFMA R4, R5, R3, R2 ;  /* 0x0000000305047223 */ /* 0x001fce0000000002 */
.L_x_37:
[----:B------:R-:W-:Y:S05]  /*20e0*/  BRA.U !UP1, `(.L_x_28) ;  /* 0x0000000109b47547 */ /* 0x000fea000b800000 */
[----:B------:R-:W-:Y:S02]  /*20f0*/  UISETP.NE.AND UP0, UPT, UR10, 0x1, UPT ;  /* 0x000000010a00788c */ /* 0x000fe4000bf05270 */
[----:B------:R-:W-:-:S04]  /*2100*/  ULOP3.LUT UR6, UR5, 0x1, URZ, 0xc0, !UPT ;  /* 0x0000000105067892 */ /* 0x000fc8000f8ec0ff */
[----:B------:R-:W-:-:S03]  /*2110*/  UISETP.NE.U32.AND UP1, UPT, UR6, 0x1, UPT ;  /* 0x000000010600788c */ /* 0x000fc6000bf25070 */
[----:B------:R-:W-:Y:S08]  /*2120*/  BRA.U !UP0, `(.L_x_38) ;  /* 0x0000000108687547 */ /* 0x000ff0000b800000 */
[----:B-----5:R-:W4:Y:S01]  /*2130*/  LDC.64 R2, c[0x0][0x398] ;  /* 0x0000e600ff027b82 */ /* 0x020f220000000a00 */
[----:B------:R-:W-:-:S05]  /*2140*/  IADD3 R5, PT, PT, R0, UR4, RZ ;  /* 0x0000000400057c10 */ /* 0x000fca000fffe0ff */
[C---:B----4-:R-:W-:Y:S01]  /*2150*/  IMAD.WIDE.U32 R6, R5.reuse, 0x4, R2 ;  /* 0x0000000405067825 */ /* 0x050fe200078e0002 */
[----:B------:R-:W-:-:S05]  /*2160*/  IADD3 R5, PT, PT, R5, 0x1, RZ ;  /* 0x0000000105057810 */ /* 0x000fca0007ffe0ff */
[----:B------:R-:W-:Y:S01]  /*2170*/  IMAD.WIDE.U32 R2, R5, 0x4, R2 ;  /* 0x0000000405027825 */ /* 0x000fe200078e0002 */
[----:B------:R-:W3:Y:S05]  /*2180*/  LDG.E R6, desc[UR8][R6.64] ;  /* 0x0000000806067981 */ /* 0x000eea000c1e1900 */
[----:B------:R-:W2:Y:S01]  /*2190*/  LDG.E R2, desc[UR8][R2.64] ;  /* 0x0000000802027981 */ /* 0x000ea2000c1e1900 */
[----:B------:R-:W-:Y:S01]  /*21a0*/  HFMA2 R9, -RZ, RZ, 3.7421875, 0 ;  /* 0x437c0000ff097431 */ /* 0x000fe200000001ff */
[----:B------:R-:W-:Y:S01]  /*21b0*/  MOV R5, 0x3bbb989d ;  /* 0x3bbb989d00057802 */ /* 0x000fe20000000f00 */
[----:B------:R-:W-:-:S04]  /*21c0*/  UIADD3 UR4, UPT, UPT, UR4, 0x2, URZ ;  /* 0x0000000204047890 */ /* 0x000fc8000fffe0ff */
[----:B---3--:R-:W-:-:S04]  /*21d0*/  FFMA.SAT R8, R6, R5, 0.5 ;  /* 0x3f00000006087423 */ /* 0x008fc80000002005 */
[----:B------:R-:W-:Y:S01]  /*21e0*/  FFMA.RM R8, R8, R9, 12582913 ;  /* 0x4b40000108087423 */ /* 0x000fe20000004009 */
[----:B--2---:R-:W-:-:S03]  /*21f0*/  FFMA.SAT R10, R2, R5, 0.5 ;  /* 0x3f000000020a7423 */ /* 0x004fc60000002005 */
[----:B------:R-:W-:Y:S01]  /*2200*/  FADD R5, R8, -12583039 ;  /* 0xcb40007f08057421 */ /* 0x000fe20000000000 */
[----:B------:R-:W-:Y:S01]  /*2210*/  FFMA.RM R10, R10, R9, 12582913 ;  /* 0x4b4000010a0a7423 */ /* 0x000fe20000004009 */
[----:B------:R-:W-:Y:S02]  /*2220*/  SHF.L.U32 R3, R8, 0x17, RZ ;  /* 0x0000001708037819 */ /* 0x000fe400000006ff */
[----:B------:R-:W-:Y:S01]  /*2230*/  FFMA R5, R6, 1.4426950216293334961, -R5 ;  /* 0x3fb8aa3b06057823 */ /* 0x000fe20000000805 */
[C---:B------:R-:W-:Y:S01]  /*2240*/  FADD R7, R10.reuse, -12583039 ;  /* 0xcb40007f0a077421 */ /* 0x040fe20000000000 */
[----:B------:R-:W-:Y:S02]  /*2250*/  SHF.L.U32 R10, R10, 0x17, RZ ;  /* 0x000000170a0a7819 */ /* 0x000fe400000006ff */
[----:B------:R-:W-:Y:S01]  /*2260*/  FFMA R5, R6, 1.925963033500011079e-08, R5 ;  /* 0x32a5706006057823 */ /* 0x000fe20000000005 */
[----:B------:R-:W-:-:S04]  /*2270*/  FFMA R7, R2, 1.4426950216293334961, -R7 ;  /* 0x3fb8aa3b02077823 */ /* 0x000fc80000000807 */
[----:B------:R-:W-:Y:S01]  /*2280*/  FFMA R7, R2, 1.925963033500011079e-08, R7 ;  /* 0x32a5706002077823 */ /* 0x000fe20000000007 */
[----:B------:R-:W0:Y:S08]  /*2290*/  MUFU.EX2 R5, R5 ;  /* 0x0000000500057308 */ /* 0x000e300000000800 */
[----:B------:R-:W1:Y:S01]  /*22a0*/  MUFU.EX2 R7, R7 ;  /* 0x0000000700077308 */ /* 0x000e620000000800 */
[----:B0-----:R-:W-:-:S04]  /*22b0*/  FFMA R3, R3, R5, R4 ;  /* 0x0000000503037223 */ /* 0x001fc80000000004 */
[----:B-1----:R-:W-:-:S07]  /*22c0*/  FFMA R4, R10, R7, R3 ;  /* 0x000000070a047223 */ /* 0x002fce0000000003 */
.L_x_38:
[----:B------:R-:W-:Y:S05]  /*22d0*/  BRA.U UP1, `(.L_x_28) ;  /* 0x0000000101387547 */ /* 0x000fea000b800000 */
[----:B-----5:R-:W0:Y:S01]  /*22e0*/  LDC.64 R2, c[0x0][0x398] ;  /* 0x0000e600ff027b82 */ /* 0x020e220000000a00 */
[----:B------:R-:W-:-:S05]  /*22f0*/  IADD3 R5, PT, PT, R0, UR4, RZ ;  /* 0x0000000400057c10 */ /* 0x000fca000fffe0ff */
[----:B0-----:R-:W-:-:S06]  /*2300*/  IMAD.WIDE.U32 R2, R5, 0x4, R2 ;  /* 0x0000000405027825 */ /* 0x001fcc00078e0002 */
[----:B------:R-:W3:Y:S01]  /*2310*/  LDG.E R2, desc[UR8][R2.64] ;  /* 0x0000000802027981 */ /* 0x000ee2000c1e1900 */
[----:B----4-:R-:W-:Y:S01]  /*2320*/  HFMA2 R6, -RZ, RZ, 3.7421875, 0 ;  /* 0x437c0000ff067431 */ /* 0x010fe200000001ff */
[----:B------:R-:W-:-:S05]  /*2330*/  MOV R5, 0x3bbb989d ;  /* 0x3bbb989d00057802 */ /* 0x000fca0000000f00 */
[----:B---3--:R-:W-:-:S04]  /*2340*/  FFMA.SAT R5, R2, R5, 0.5 ;  /* 0x3f00000002057423 */ /* 0x008fc80000002005 */
[----:B------:R-:W-:-:S04]  /*2350*/  FFMA.RM R5, R5, R6, 12582913 ;  /* 0x4b40000105057423 */ /* 0x000fc80000004006 */
[C---:B------:R-:W-:Y:S01]  /*2360*/  FADD R7, R5.reuse, -12583039 ;  /* 0xcb40007f05077421 */ /* 0x040fe20000000000 */
[----:B------:R-:W-:-:S03]  /*2370*/  SHF.L.U32 R5, R5, 0x17, RZ ;  /* 0x0000001705057819 */ /* 0x000fc600000006ff */
[----:B------:R-:W-:-:S04]  /*2380*/  FFMA R7, R2, 1.4426950216293334961, -R7 ;  /* 0x3fb8aa3b02077823 */ /* 0x000fc80000000807 */
[----:B------:R-:W-:-:S06]  /*2390*/  FFMA R7, R2, 1.925963033500011079e-08, R7 ;  /* 0x32a5706002077823 */ /* 0x000fcc0000000007 */
[----:B------:R-:W0:Y:S02]  /*23a0*/  MUFU.EX2 R7, R7 ;  /* 0x0000000700077308 */ /* 0x000e240000000800 */
[----:B0-----:R-:W-:-:S07]  /*23b0*/  FFMA R4, R5, R7, R4 ;  /* 0x0000000705047223 */ /* 0x001fce0000000004 */
.L_x_28:
[----:B----4-:R-:W-:Y:S02]  /*23c0*/  MOV R6, R4 ;  /* 0x0000000400067202 */ /* 0x010fe40000000f00 */
[----:B------:R-:W-:Y:S02]  /*23d0*/  MOV R5, 0x3e055027 ;  /* 0x3e05502700057802 */ /* 0x000fe40000000f00 */
[----:B------:R-:W-:Y:S02]  /*23e0*/  FSETP.GEU.AND P0, PT, R6, 1.175494350822287508e-38, PT ;  /* 0x008000000600780b */ /* 0x000fe40003f0e000 */
[----:B------:R-:W-:-:S11]  /*23f0*/  ISETP.NE.AND P1, PT, RZ, UR5, PT ;  /* 0x00000005ff007c0c */ /* 0x000fd6000bf25270 */
[----:B------:R-:W-:-:S05]  /*2400*/  @!P0 FMUL R6, R6, 8388608 ;  /* 0x4b00000006068820 */ /* 0x000fca0000400000 */
[----:B------:R-:W-:-:S04]  /*2410*/  IADD3 R2, PT, PT, R6, -0x3f2aaaab, RZ ;  /* 0xc0d5555506027810 */ /* 0x000fc80007ffe0ff */
[----:B-----5:R-:W-:-:S04]  /*2420*/  LOP3.LUT R3, R2, 0xff800000, RZ, 0xc0, !PT ;  /* 0xff80000002037812 */ /* 0x020fc800078ec0ff */
[-C--:B------:R-:W-:Y:S02]  /*2430*/  IADD3 R2, PT, PT, R6, -R3.reuse, RZ ;  /* 0x8000000306027210 */ /* 0x080fe40007ffe0ff */
[----:B------:R-:W-:-:S03]  /*2440*/  I2FP.F32.S32 R3, R3 ;  /* 0x0000000300037245 */ /* 0x000fc60000201400 */
[----:B------:R-:W-:Y:S01]  /*2450*/  FADD R4, R2, -1 ;  /* 0xbf80000002047421 */ /* 0x000fe20000000000 */
[----:B------:R-:W-:Y:S02]  /*2460*/  FSEL R2, RZ, -23, P0 ;  /* 0xc1b80000ff027808 */ /* 0x000fe40000000000 */
[----:B------:R-:W-:Y:S01]  /*2470*/  ISETP.GT.U32.AND P0, PT, R6, 0x7f7fffff, PT ;  /* 0x7f7fffff0600780c */ /* 0x000fe20003f04070 */
[C---:B------:R-:W-:Y:S02]  /*2480*/  FFMA R5, R4.reuse, -R5, 0.14084610342979431152 ;  /* 0x3e1039f604057423 */ /* 0x040fe40000000805 */
[----:B------:R-:W-:Y:S02]  /*2490*/  FFMA R2, R3, 1.1920928955078125e-07, R2 ;  /* 0x3400000003027823 */ /* 0x000fe40000000002 */
[----:B------:R-:W-:-:S04]  /*24a0*/  FFMA R5, R4, R5, -0.12148627638816833496 ;  /* 0xbdf8cdcc04057423 */ /* 0x000fc80000000005 */
[----:B------:R-:W-:-:S04]  /*24b0*/  FFMA R5, R4, R5, 0.13980610668659210205 ;  /* 0x3e0f295504057423 */ /* 0x000fc80000000005 */
[----:B------:R-:W-:-:S04]  /*24c0*/  FFMA R5, R4, R5, -0.16684235632419586182 ;  /* 0xbe2ad8b904057423 */ /* 0x000fc80000000005 */
[----:B------:R-:W-:-:S04]  /*24d0*/  FFMA R5, R4, R5, 0.20012299716472625732 ;  /* 0x3e4ced0b04057423 */ /* 0x000fc80000000005 */
[----:B------:R-:W-:-:S04]  /*24e0*/  FFMA R5, R4, R5, -0.24999669194221496582 ;  /* 0xbe7fff2204057423 */ /* 0x000fc80000000005 */
[----:B------:R-:W-:-:S04]  /*24f0*/  FFMA R5, R4, R5, 0.33333182334899902344 ;  /* 0x3eaaaa7804057423 */ /* 0x000fc80000000005 */
[----:B------:R-:W-:-:S04]  /*2500*/  FFMA R5, R4, R5, -0.5 ;  /* 0xbf00000004057423 */ /* 0x000fc80000000005 */
[----:B------:R-:W-:-:S04]  /*2510*/  FMUL R5, R4, R5 ;  /* 0x0000000504057220 */ /* 0x000fc80000400000 */
[----:B------:R-:W-:Y:S01]  /*2520*/  FFMA R5, R4, R5, R4 ;  /* 0x0000000504057223 */ /* 0x000fe20000000004 */
[----:B------:R-:W-:Y:S06]  /*2530*/  @!P1 EXIT ;  /* 0x000000000000994d */ /* 0x000fec0003800000 */
[----:B------:R-:W-:Y:S01]  /*2540*/  UISETP.GE.U32.AND UP0, UPT, UR5, 0x10, UPT ;  /* 0x000000100500788c */ /* 0x000fe2000bf06070 */
[----:B------:R-:W-:Y:S01]  /*2550*/  MOV R3, 0x7f800000 ;  /* 0x7f80000000037802 */ /* 0x000fe20000000f00 */
[----:B------:R-:W-:Y:S01]  /*2560*/  ULOP3.LUT UR7, UR5, 0xf, URZ, 0xc0, !UPT ;  /* 0x0000000f05077892 */ /* 0x000fe2000f8ec0ff */
[----:B------:R-:W-:Y:S01]  /*2570*/  FFMA R2, R2, 0.69314718246459960938, R5 ;  /* 0x3f31721802027823 */ /* 0x000fe20000000005 */
[C---:B------:R-:W-:Y:S01]  /*2580*/  FSETP.NEU.AND P1, PT, R6.reuse, RZ, PT ;  /* 0x000000ff0600720b */ /* 0x040fe20003f2d000 */
[----:B------:R-:W-:Y:S01]  /*2590*/  UMOV UR4, URZ ;  /* 0x000000ff00047c82 */ /* 0x000fe20008000000 */
[----:B------:R-:W-:Y:S02]  /*25a0*/  @P0 FFMA R2, R6, R3, +INF ;  /* 0x7f80000006020423 */ /* 0x000fe40000000003 */
[----:B------:R-:W-:-:S03]  /*25b0*/  ISETP.NE.AND P2, PT, RZ, UR7, PT ;  /* 0x00000007ff007c0c */ /* 0x000fc6000bf45270 */
[----:B------:R-:W-:Y:S01]  /*25c0*/  FSEL R2, R2, -INF , P1 ;  /* 0xff80000002027808 */ /* 0x000fe20000800000 */
[----:B------:R-:W-:Y:S09]  /*25d0*/  BRA.U !UP0, `(.L_x_39) ;  /* 0x0000000908207547 */ /* 0x000ff2000b800000 */
[----:B------:R-:W-:Y:S01]  /*25e0*/  ULOP3.LUT UR4, UR5, 0xfffffff0, URZ, 0xc0, !UPT ;  /* 0xfffffff005047892 */ /* 0x000fe2000f8ec0ff */
[----:B------:R-:W-:-:S03]  /*25f0*/  IADD3 R3, PT, PT, R0, 0x7, RZ ;  /* 0x0000000700037810 */ /* 0x000fc60007ffe0ff */
[----:B------:R-:W-:-:S12]  /*2600*/  UIADD3 UR6, UPT, UPT, -UR4, URZ, URZ ;  /* 0x000000ff04067290 */ /* 0x000fd8000fffe1ff */
.L_x_40:
[----:B-1----:R-:W0:Y:S01]  /*2610*/  LDC.64 R6, c[0x0][0x398] ;  /* 0x0000e600ff067b82 */ /* 0x002e220000000a00 */
[----:B------:R-:W-:-:S07]  /*2620*/  IADD3 R13, PT, PT, R3, -0x7, RZ ;  /* 0xfffffff9030d7810 */ /* 0x000fce0007ffe0ff */
[----:B------:R-:W1:Y:S01]  /*2630*/  LDC.64 R4, c[0x0][0x390] ;  /* 0x0000e400ff047b82 */ /* 0x000e620000000a00 */
[----:B0-----:R-:W-:-:S05]  /*2640*/  IMAD.WIDE.U32 R8, R13, 0x4, R6 ;  /* 0x000000040d087825 */ /* 0x001fca00078e0006 */
[----:B--2---:R-:W2:Y:S01]  /*2650*/  LDG.E R11, desc[UR8][R8.64] ;  /* 0x00000008080b7981 */ /* 0x004ea2000c1e1900 */
[----:B-1----:R-:W-:-:S06]  /*2660*/  IMAD.WIDE.U32 R12, R13, 0x4, R4 ;  /* 0x000000040d0c7825 */ /* 0x002fcc00078e0004 */
[----:B------:R-:W3:Y:S01]  /*2670*/  LDG.E R12, desc[UR8][R12.64] ;  /* 0x000000080c0c7981 */ /* 0x000ee2000c1e1900 */
[----:B------:R-:W-:Y:S01]  /*2680*/  IADD3 R15, PT, PT, R3, -0x6, RZ ;  /* 0xfffffffa030f7810 */ /* 0x000fe20007ffe0ff */
[----:B--2---:R-:W-:-:S04]  /*2690*/  FADD R11, R2, -R11 ;  /* 0x8000000b020b7221 */ /* 0x004fc80000000000 */
[----:B---3--:R-:W-:Y:S01]  /*26a0*/  FMUL R19, R11, R12 ;  /* 0x0000000c0b137220 */ /* 0x008fe20000400000 */
[----:B------:R-:W-:-:S04]  /*26b0*/  IMAD.WIDE.U32 R10, R15, 0x4, R6 ;  /* 0x000000040f0a7825 */ /* 0x000fc800078e0006 */
[----:B------:R-:W-:Y:S01]  /*26c0*/  IMAD.WIDE.U32 R14, R15, 0x4, R4 ;  /* 0x000000040f0e7825 */ /* 0x000fe200078e0004 */
[----:B------:R0:W-:Y:S04]  /*26d0*/  STG.E desc[UR8][R8.64], R19 ;  /* 0x0000001308007986 */ /* 0x0001e8000c101908 */
[----:B------:R-:W2:Y:S04]  /*26e0*/  LDG.E R17, desc[UR8][R10.64] ;  /* 0x000000080a117981 */ /* 0x000ea8000c1e1900 */
[----:B------:R-:W3:Y:S01]  /*26f0*/  LDG.E R14, desc[UR8][R14.64] ;  /* 0x000000080e0e7981 */ /* 0x000ee2000c1e1900 */
[----:B------:R-:W-:-:S05]  /*2700*/  IADD3 R23, PT, PT, R3, -0x5, RZ ;  /* 0xfffffffb03177810 */ /* 0x000fca0007ffe0ff */
[----:B------:R-:W-:-:S04]  /*2710*/  IMAD.WIDE.U32 R12, R23, 0x4, R6 ;  /* 0x00000004170c7825 */ /* 0x000fc800078e0006 */
[----:B--2---:R-:W-:-:S04]  /*2720*/  FADD R17, R2, -R17 ;  /* 0x8000001102117221 */ /* 0x004fc80000000000 */
[----:B---3--:R-:W-:Y:S01]  /*2730*/  FMUL R21, R17, R14 ;  /* 0x0000000e11157220 */ /* 0x008fe20000400000 */
[----:B------:R-:W-:-:S04]  /*2740*/  IMAD.WIDE.U32 R16, R23, 0x4, R4 ;  /* 0x0000000417107825 */ /* 0x000fc800078e0004 */
[----:B------:R1:W-:Y:S04]  /*2750*/  STG.E desc[UR8][R10.64], R21 ;  /* 0x000000150a007986 */ /* 0x0003e8000c101908 */
[----:B------:R-:W2:Y:S04]  /*2760*/  LDG.E R23, desc[UR8][R12.64] ;  /* 0x000000080c177981 */ /* 0x000ea8000c1e1900 */
[----:B------:R-:W3:Y:S01]  /*2770*/  LDG.E R16, desc[UR8][R16.64] ;  /* 0x0000000810107981 */ /* 0x000ee2000c1e1900 */
[----:B0-----:R-:W-:-:S05]  /*2780*/  IADD3 R19, PT, PT, R3, -0x4, RZ ;  /* 0xfffffffc03137810 */ /* 0x001fca0007ffe0ff */
[----:B------:R-:W-:-:S04]  /*2790*/  IMAD.WIDE.U32 R8, R19, 0x4, R6 ;  /* 0x0000000413087825 */ /* 0x000fc800078e0006 */
[----:B------:R-:W-:-:S04]  /*27a0*/  IMAD.WIDE.U32 R14, R19, 0x4, R4 ;  /* 0x00000004130e7825 */ /* 0x000fc800078e0004 */
[----:B--2---:R-:W-:-:S04]  /*27b0*/  FADD R23, R2, -R23 ;  /* 0x8000001702177221 */ /* 0x004fc80000000000 */
[----:B---3--:R-:W-:-:S05]  /*27c0*/  FMUL R23, R23, R16 ;  /* 0x0000001017177220 */ /* 0x008fca0000400000 */
[----:B------:R0:W-:Y:S04]  /*27d0*/  STG.E desc[UR8][R12.64], R23 ;  /* 0x000000170c007986 */ /* 0x0001e8000c101908 */
[----:B------:R-:W2:Y:S04]  /*27e0*/  LDG.E R19, desc[UR8][R8.64] ;  /* 0x0000000808137981 */ /* 0x000ea8000c1e1900 */
[----:B------:R-:W3:Y:S01]  /*27f0*/  LDG.E R14, desc[UR8][R14.64] ;  /* 0x000000080e0e7981 */ /* 0x000ee2000c1e1900 */
[----:B-1----:R-:W-:-:S05]  /*2800*/  IADD3 R21, PT, PT, R3, -0x3, RZ ;  /* 0xfffffffd03157810 */ /* 0x002fca0007ffe0ff */
[----:B------:R-:W-:-:S04]  /*2810*/  IMAD.WIDE.U32 R10, R21, 0x4, R6 ;  /* 0x00000004150a7825 */ /* 0x000fc800078e0006 */
[----:B------:R-:W-:-:S04]  /*2820*/  IMAD.WIDE.U32 R16, R21, 0x4, R4 ;  /* 0x0000000415107825 */ /* 0x000fc800078e0004 */
[----:B--2---:R-:W-:-:S04]  /*2830*/  FADD R19, R2, -R19 ;  /* 0x8000001302137221 */ /* 0x004fc80000000000 */
[----:B---3--:R-:W-:-:S05]  /*2840*/  FMUL R19, R19, R14 ;  /* 0x0000000e13137220 */ /* 0x008fca0000400000 */
        /* <DEDUP_REMOVED lines=19> */
[----:B0-----:R-:W-:-:S04]  /*2980*/  IMAD.WIDE.U32 R10, R3, 0x4, R6 ;  /* 0x00000004030a7825 */ /* 0x001fc800078e0006 */
[----:B------:R-:W-:-:S04]  /*2990*/  IMAD.WIDE.U32 R14, R3, 0x4, R4 ;  /* 0x00000004030e7825 */ /* 0x000fc800078e0004 */
[----:B--2---:R-:W-:-:S04]  /*29a0*/  FADD R19, R2, -R19 ;  /* 0x8000001302137221 */ /* 0x004fc80000000000 */
[----:B---3--:R-:W-:-:S05]  /*29b0*/  FMUL R19, R19, R16 ;  /* 0x0000001013137220 */ /* 0x008fca0000400000 */
[----:B------:R0:W-:Y:S04]  /*29c0*/  STG.E desc[UR8][R8.64], R19 ;  /* 0x0000001308007986 */ /* 0x0001e8000c101908 */
[----:B------:R-:W2:Y:S04]  /*29d0*/  LDG.E R21, desc[UR8][R10.64] ;  /* 0x000000080a157981 */ /* 0x000ea8000c1e1900 */
[----:B------:R-:W3:Y:S01]  /*29e0*/  LDG.E R14, desc[UR8][R14.64] ;  /* 0x000000080e0e7981 */ /* 0x000ee2000c1e1900 */
[----:B------:R-:W-:-:S05]  /*29f0*/  IADD3 R25, PT, PT, R3, 0x1, RZ ;  /* 0x0000000103197810 */ /* 0x000fca0007ffe0ff */
[----:B-1----:R-:W-:-:S04]  /*2a00*/  IMAD.WIDE.U32 R12, R25, 0x4, R6 ;  /* 0x00000004190c7825 */ /* 0x002fc800078e0006 */
[----:B------:R-:W-:-:S04]  /*2a10*/  IMAD.WIDE.U32 R16, R25, 0x4, R4 ;  /* 0x0000000419107825 */ /* 0x000fc800078e0004 */
[----:B--2---:R-:W-:-:S04]  /*2a20*/  FADD R21, R2, -R21 ;  /* 0x8000001502157221 */ /* 0x004fc80000000000 */
[----:B---3--:R-:W-:-:S05]  /*2a30*/  FMUL R21, R21, R14 ;  /* 0x0000000e15157220 */ /* 0x008fca0000400000 */
[----:B------:R1:W-:Y:S04]  /*2a40*/  STG.E desc[UR8][R10.64], R21 ;  /* 0x000000150a007986 */ /* 0x0003e8000c101908 */
[----:B------:R-:W2:Y:S04]  /*2a50*/  LDG.E R23, desc[UR8][R12.64] ;  /* 0x000000080c177981 */ /* 0x000ea8000c1e1900 */
[----:B------:R-:W3:Y:S01]  /*2a60*/  LDG.E R16, desc[UR8][R16.64] ;  /* 0x0000000810107981 */ /* 0x000ee2000c1e1900 */
[----:B0-----:R-:W-:-:S05]  /*2a70*/  IADD3 R19, PT, PT, R3, 0x2, RZ ;  /* 0x0000000203137810 */ /* 0x001fca0007ffe0ff */
[----:B------:R-:W-:-:S04]  /*2a80*/  IMAD.WIDE.U32 R8, R19, 0x4, R6 ;  /* 0x0000000413087825 */ /* 0x000fc800078e0006 */
[----:B------:R-:W-:-:S04]  /*2a90*/  IMAD.WIDE.U32 R14, R19, 0x4, R4 ;  /* 0x00000004130e7825 */ /* 0x000fc800078e0004 */
[----:B--2---:R-:W-:-:S04]  /*2aa0*/  FADD R23, R2, -R23 ;  /* 0x8000001702177221 */ /* 0x004fc80000000000 */
[----:B---3--:R-:W-:-:S05]  /*2ab0*/  FMUL R23, R23, R16 ;  /* 0x0000001017177220 */ /* 0x008fca0000400000 */
[----:B------:R0:W-:Y:S04]  /*2ac0*/  STG.E desc[UR8][R12.64], R23 ;  /* 0x000000170c007986 */ /* 0x0001e8000c101908 */
[----:B------:R-:W2:Y:S04]  /*2ad0*/  LDG.E R19, desc[UR8][R8.64] ;  /* 0x0000000808137981 */ /* 0x000ea8000c1e1900 */
[----:B------:R-:W3:Y:S01]  /*2ae0*/  LDG.E R14, desc[UR8][R14.64] ;  /* 0x000000080e0e7981 */ /* 0x000ee2000c1e1900 */
[----:B-1----:R-:W-:-:S05]  /*2af0*/  IADD3 R21, PT, PT, R3, 0x3, RZ ;  /* 0x0000000303157810 */ /* 0x002fca0007ffe0ff */
[----:B------:R-:W-:-:S04]  /*2b00*/  IMAD.WIDE.U32 R10, R21, 0x4, R6 ;  /* 0x00000004150a7825 */ /* 0x000fc800078e0006 */
        /* <DEDUP_REMOVED lines=46> */
[----:B------:R-:W-:-:S04]  /*2df0*/  UIADD3 UR6, UPT, UPT, UR6, 0x10, URZ ;  /* 0x0000001006067890 */ /* 0x000fc8000fffe0ff */
[----:B------:R-:W-:Y:S01]  /*2e00*/  UISETP.NE.AND UP0, UPT, UR6, URZ, UPT ;  /* 0x000000ff0600728c */ /* 0x000fe2000bf05270 */
[----:B------:R-:W-:Y:S01]  /*2e10*/  IADD3 R3, PT, PT, R3, 0x10, RZ ;  /* 0x0000001003037810 */ /* 0x000fe20007ffe0ff */
[----:B--2---:R-:W-:-:S04]  /*2e20*/  FADD R9, R2, -R9 ;  /* 0x8000000902097221 */ /* 0x004fc80000000000 */
[----:B---3--:R-:W-:-:S05]  /*2e30*/  FMUL R9, R9, R4 ;  /* 0x0000000409097220 */ /* 0x008fca0000400000 */
[----:B------:R1:W-:Y:S01]  /*2e40*/  STG.E desc[UR8][R6.64], R9 ;  /* 0x0000000906007986 */ /* 0x0003e2000c101908 */
[----:B------:R-:W-:Y:S05]  /*2e50*/  BRA.U UP0, `(.L_x_40) ;  /* 0xfffffff500ec7547 */ /* 0x000fea000b83ffff */
.L_x_39:
[----:B------:R-:W-:Y:S05]  /*2e60*/  @!P2 EXIT ;  /* 0x000000000000a94d */ /* 0x000fea0003800000 */
[----:B------:R-:W-:Y:S02]  /*2e70*/  UISETP.GE.U32.AND UP0, UPT, UR7, 0x8, UPT ;  /* 0x000000080700788c */ /* 0x000fe4000bf06070 */
[----:B------:R-:W-:-:S06]  /*2e80*/  ULOP3.LUT UR6, UR5, 0x7, URZ, 0xc0, !UPT ;  /* 0x0000000705067892 */ /* 0x000fcc000f8ec0ff */
[----:B------:R-:W-:Y:S01]  /*2e90*/  ISETP.NE.AND P0, PT, RZ, UR6, PT ;  /* 0x00000006ff007c0c */ /* 0x000fe2000bf05270 */
[----:B------:R-:W-:-:S12]  /*2ea0*/  BRA.U !UP0, `(.L_x_41) ;  /* 0x00000005080c7547 */ /* 0x000fd8000b800000 */
[----:B-1----:R-:W0:Y:S01]  /*2eb0*/  LDC.64 R6, c[0x0][0x398] ;  /* 0x0000e600ff067b82 */ /* 0x002e220000000a00 */
[----:B------:R-:W-:-:S07]  /*2ec0*/  IADD3 R3, PT, PT, R0, UR4, RZ ;  /* 0x0000000400037c10 */ /* 0x000fce000fffe0ff */
[----:B------:R-:W2:Y:S01]  /*2ed0*/  LDC.64 R4, c[0x0][0x390] ;  /* 0x0000e400ff047b82 */ /* 0x000ea20000000a00 */
[----:B0-----:R-:W-:-:S05]  /*2ee0*/  IMAD.WIDE.U32 R12, R3, 0x4, R6 ;  /* 0x00000004030c7825 */ /* 0x001fca00078e0006 */
[----:B------:R-:W3:Y:S01]  /*2ef0*/  LDG.E R9, desc[UR8][R12.64] ;  /* 0x000000080c097981 */ /* 0x000ee2000c1e1900 */
[----:B--2---:R-:W-:-:S06]  /*2f00*/  IMAD.WIDE.U32 R10, R3, 0x4, R4 ;  /* 0x00000004030a7825 */ /* 0x004fcc00078e0004 */
[----:B------:R-:W2:Y:S01]  /*2f10*/  LDG.E R10, desc[UR8][R10.64] ;  /* 0x000000080a0a7981 */ /* 0x000ea2000c1e1900 */
[----:B------:R-:W-:Y:S01]  /*2f20*/  IADD3 R15, PT, PT, R3, 0x1, RZ ;  /* 0x00000001030f7810 */ /* 0x000fe20007ffe0ff */
[----:B---3--:R-:W-:-:S04]  /*2f30*/  FADD R9, R2, -R9 ;  /* 0x8000000902097221 */ /* 0x008fc80000000000 */
[----:B--2---:R-:W-:Y:S01]  /*2f40*/  FMUL R19, R9, R10 ;  /* 0x0000000a09137220 */ /* 0x004fe20000400000 */
[----:B------:R-:W-:-:S04]  /*2f50*/  IMAD.WIDE.U32 R8, R15, 0x4, R6 ;  /* 0x000000040f087825 */ /* 0x000fc800078e0006 */
[----:B------:R-:W-:Y:S01]  /*2f60*/  IMAD.WIDE.U32 R14, R15, 0x4, R4 ;  /* 0x000000040f0e7825 */ /* 0x000fe200078e0004 */
[----:B------:R0:W-:Y:S04]  /*2f70*/  STG.E desc[UR8][R12.64], R19 ;  /* 0x000000130c007986 */ /* 0x0001e8000c101908 */
[----:B------:R-:W2:Y:S04]  /*2f80*/  LDG.E R17, desc[UR8][R8.64] ;  /* 0x0000000808117981 */ /* 0x000ea8000c1e1900 */
[----:B------:R-:W3:Y:S01]  /*2f90*/  LDG.E R14, desc[UR8][R14.64] ;  /* 0x000000080e0e7981 */ /* 0x000ee2000c1e1900 */
[----:B------:R-:W-:-:S05]  /*2fa0*/  IADD3 R23, PT, PT, R3, 0x2, RZ ;  /* 0x0000000203177810 */ /* 0x000fca0007ffe0ff */
[----:B------:R-:W-:-:S04]  /*2fb0*/  IMAD.WIDE.U32 R10, R23, 0x4, R6 ;  /* 0x00000004170a7825 */ /* 0x000fc800078e0006 */
[----:B--2---:R-:W-:-:S04]  /*2fc0*/  FADD R17, R2, -R17 ;  /* 0x8000001102117221 */ /* 0x004fc80000000000 */
[----:B---3--:R-:W-:Y:S01]  /*2fd0*/  FMUL R21, R17, R14 ;  /* 0x0000000e11157220 */ /* 0x008fe20000400000 */
[----:B------:R-:W-:-:S04]  /*2fe0*/  IMAD.WIDE.U32 R16, R23, 0x4, R4 ;  /* 0x0000000417107825 */ /* 0x000fc800078e0004 */
        /* <DEDUP_REMOVED lines=35> */
[----:B------:R-:W-:-:S05]  /*3220*/  IADD3 R3, PT, PT, R3, 0x7, RZ ;  /* 0x0000000703037810 */ /* 0x000fca0007ffe0ff */
[----:B------:R-:W-:-:S04]  /*3230*/  IMAD.WIDE.U32 R6, R3, 0x4, R6 ;  /* 0x0000000403067825 */ /* 0x000fc800078e0006 */
[----:B------:R-:W-:-:S04]  /*3240*/  IMAD.WIDE.U32 R4, R3, 0x4, R4 ;  /* 0x0000000403047825 */ /* 0x000fc800078e0004 */
[----:B--2---:R-:W-:-:S04]  /*3250*/  FADD R19, R2, -R19 ;  /* 0x8000001302137221 */ /* 0x004fc80000000000 */
[----:B---3--:R-:W-:-:S05]  /*3260*/  FMUL R19, R19, R16 ;  /* 0x0000001013137220 */ /* 0x008fca0000400000 */
[----:B------:R0:W-:Y:S04]  /*3270*/  STG.E desc[UR8][R12.64], R19 ;  /* 0x000000130c007986 */ /* 0x0001e8000c101908 */
[----:B------:R-:W2:Y:S04]  /*3280*/  LDG.E R3, desc[UR8][R6.64] ;  /* 0x0000000806037981 */ /* 0x000ea8000c1e1900 */
[----:B------:R-:W3:Y:S01]  /*3290*/  LDG.E R4, desc[UR8][R4.64] ;  /* 0x0000000804047981 */ /* 0x000ee2000c1e1900 */
[----:B------:R-:W-:Y:S01]  /*32a0*/  UIADD3 UR4, UPT, UPT, UR4, 0x8, URZ ;  /* 0x0000000804047890 */ /* 0x000fe2000fffe0ff */
[----:B--2---:R-:W-:-:S04]  /*32b0*/  FADD R3, R2, -R3 ;  /* 0x8000000302037221 */ /* 0x004fc80000000000 */
[----:B---3--:R-:W-:-:S05]  /*32c0*/  FMUL R3, R3, R4 ;  /* 0x0000000403037220 */ /* 0x008fca0000400000 */
[----:B------:R0:W-:Y:S02]  /*32d0*/  STG.E desc[UR8][R6.64], R3 ;  /* 0x0000000306007986 */ /* 0x0001e4000c101908 */
.L_x_41:
[----:B------:R-:W-:Y:S05]  /*32e0*/  @!P0 EXIT ;  /* 0x000000000000894d */ /* 0x000fea0003800000 */
[----:B------:R-:W-:Y:S02]  /*32f0*/  UISETP.GE.U32.AND UP0, UPT, UR6, 0x4, UPT ;  /* 0x000000040600788c */ /* 0x000fe4000bf06070 */
[----:B------:R-:W-:-:S06]  /*3300*/  ULOP3.LUT UR5, UR5, 0x3, URZ, 0xc0, !UPT ;  /* 0x0000000305057892 */ /* 0x000fcc000f8ec0ff */
[----:B------:R-:W-:Y:S01]  /*3310*/  ISETP.NE.AND P0, PT, RZ, UR5, PT ;  /* 0x00000005ff007c0c */ /* 0x000fe2000bf05270 */
[----:B------:R-:W-:-:S12]  /*3320*/  BRA.U !UP0, `(.L_x_42) ;  /* 0x00000001088c7547 */ /* 0x000fd8000b800000 */
[----:B01----:R-:W0:Y:S01]  /*3330*/  LDC.64 R6, c[0x0][0x398] ;  /* 0x0000e600ff067b82 */ /* 0x003e220000000a00 */
        /* <DEDUP_REMOVED lines=13> */
[----:B------:R-:W4:Y:S01]  /*3410*/  LDG.E R14, desc[UR8][R14.64] ;  /* 0x000000080e0e7981 */ /* 0x000f22000c1e1900 */
[----:B------:R-:W-:-:S05]  /*3420*/  IADD3 R23, PT, PT, R3, 0x2, RZ ;  /* 0x0000000203177810 */ /* 0x000fca0007ffe0ff */
[----:B------:R-:W-:-:S04]  /*3430*/  IMAD.WIDE.U32 R10, R23, 0x4, R6 ;  /* 0x00000004170a7825 */ /* 0x000fc800078e0006 */
[----:B--2---:R-:W-:-:S04]  /*3440*/  FADD R17, R2, -R17 ;  /* 0x8000001102117221 */ /* 0x004fc80000000000 */
[----:B----4-:R-:W-:Y:S01]  /*3450*/  FMUL R21, R17, R14 ;  /* 0x0000000e11157220 */ /* 0x010fe20000400000 */
[----:B------:R-:W-:-:S04]  /*3460*/  IMAD.WIDE.U32 R16, R23, 0x4, R4 ;  /* 0x0000000417107825 */ /* 0x000fc800078e0004 */
[----:B------:R3:W-:Y:S04]  /*3470*/  STG.E desc[UR8][R8.64], R21 ;  /* 0x0000001508007986 */ /* 0x0007e8000c101908 */
[----:B------:R-:W2:Y:S04]  /*3480*/  LDG.E R23, desc[UR8][R10.64] ;  /* 0x000000080a177981 */ /* 0x000ea8000c1e1900 */
[----:B------:R-:W4:Y:S01]  /*3490*/  LDG.E R16, desc[UR8][R16.64] ;  /* 0x0000000810107981 */ /* 0x000f22000c1e1900 */
[----:B------:R-:W-:-:S05]  /*34a0*/  IADD3 R3, PT, PT, R3, 0x3, RZ ;  /* 0x0000000303037810 */ /* 0x000fca0007ffe0ff */
[----:B------:R-:W-:-:S04]  /*34b0*/  IMAD.WIDE.U32 R6, R3, 0x4, R6 ;  /* 0x0000000403067825 */ /* 0x000fc800078e0006 */
[----:B------:R-:W-:-:S04]  /*34c0*/  IMAD.WIDE.U32 R4, R3, 0x4, R4 ;  /* 0x0000000403047825 */ /* 0x000fc800078e0004 */
[----:B--2---:R-:W-:-:S04]  /*34d0*/  FADD R23, R2, -R23 ;  /* 0x8000001702177221 */ /* 0x004fc80000000000 */
[----:B----4-:R-:W-:-:S05]  /*34e0*/  FMUL R23, R23, R16 ;  /* 0x0000001017177220 */ /* 0x010fca0000400000 */
[----:B------:R3:W-:Y:S04]  /*34f0*/  STG.E desc[UR8][R10.64], R23 ;  /* 0x000000170a007986 */ /* 0x0007e8000c101908 */
[----:B------:R-:W2:Y:S04]  /*3500*/  LDG.E R3, desc[UR8][R6.64] ;  /* 0x0000000806037981 */ /* 0x000ea8000c1e1900 */
[----:B------:R-:W4:Y:S01]  /*3510*/  LDG.E R4, desc[UR8][R4.64] ;  /* 0x0000000804047981 */ /* 0x000f22000c1e1900 */
[----:B------:R-:W-:Y:S01]  /*3520*/  UIADD3 UR4, UPT, UPT, UR4, 0x4, URZ ;  /* 0x0000000404047890 */ /* 0x000fe2000fffe0ff */
[----:B--2---:R-:W-:-:S04]  /*3530*/  FADD R3, R2, -R3 ;  /* 0x8000000302037221 */ /* 0x004fc80000000000 */
[----:B----4-:R-:W-:-:S05]  /*3540*/  FMUL R3, R3, R4 ;  /* 0x0000000403037220 */ /* 0x010fca0000400000 */
[----:B------:R3:W-:Y:S02]  /*3550*/  STG.E desc[UR8][R6.64], R3 ;  /* 0x0000000306007986 */ /* 0x0007e4000c101908 */
.L_x_42:
[----:B------:R-:W-:Y:S05]  /*3560*/  @!P0 EXIT ;  /* 0x000000000000894d */ /* 0x000fea0003800000 */
[----:B0123--:R-:W0:Y:S01]  /*3570*/  LDC.64 R10, c[0x0][0x390] ;  /* 0x0000e400ff0a7b82 */ /* 0x00fe220000000a00 */
[----:B------:R-:W-:Y:S01]  /*3580*/  IADD3 R3, PT, PT, R0, UR4, RZ ;  /* 0x0000000400037c10 */ /* 0x000fe2000fffe0ff */
[----:B------:R-:W-:-:S06]  /*3590*/  UIADD3 UR5, UPT, UPT, -UR5, URZ, URZ ;  /* 0x000000ff05057290 */ /* 0x000fcc000fffe1ff */
[----:B------:R-:W1:Y:S06]  /*35a0*/  LDC.64 R8, c[0x0][0x398] ;  /* 0x0000e600ff087b82 */ /* 0x000e6c0000000a00 */
.L_x_43:
[----:B-12---:R-:W-:-:S04]  /*35b0*/  IMAD.WIDE.U32 R4, R3, 0x4, R8 ;  /* 0x0000000403047825 */ /* 0x006fc800078e0008 */
[C---:B0-----:R-:W-:Y:S01]  /*35c0*/  IMAD.WIDE.U32 R6, R3.reuse, 0x4, R10 ;  /* 0x0000000403067825 */ /* 0x041fe200078e000a */
[----:B------:R-:W2:Y:S05]  /*35d0*/  LDG.E R13, desc[UR8][R4.64] ;  /* 0x00000008040d7981 */ /* 0x000eaa000c1e1900 */
[----:B------:R-:W3:Y:S01]  /*35e0*/  LDG.E R6, desc[UR8][R6.64] ;  /* 0x0000000806067981 */ /* 0x000ee2000c1e1900 */
[----:B------:R-:W-:Y:S01]  /*35f0*/  UIADD3 UR5, UPT, UPT, UR5, 0x1, URZ ;  /* 0x0000000105057890 */ /* 0x000fe2000fffe0ff */
[----:B------:R-:W-:-:S03]  /*3600*/  IADD3 R3, PT, PT, R3, 0x1, RZ ;  /* 0x0000000103037810 */ /* 0x000fc60007ffe0ff */
[----:B------:R-:W-:Y:S01]  /*3610*/  UISETP.NE.AND UP0, UPT, UR5, URZ, UPT ;  /* 0x000000ff0500728c */ /* 0x000fe2000bf05270 */
[----:B--2---:R-:W-:-:S04]  /*3620*/  FADD R13, R2, -R13 ;  /* 0x8000000d020d7221 */ /* 0x004fc80000000000 */
[----:B---3--:R-:W-:-:S05]  /*3630*/  FMUL R13, R13, R6 ;  /* 0x000000060d0d7220 */ /* 0x008fca0000400000 */
[----:B------:R2:W-:Y:S01]  /*3640*/  STG.E desc[UR8][R4.64], R13 ;  /* 0x0000000d04007986 */ /* 0x0005e2000c101908 */
[----:B------:R-:W-:Y:S05]  /*3650*/  BRA.U UP0, `(.L_x_43) ;  /* 0xfffffffd00d47547 */ /* 0x000fea000b83ffff */
[----:B------:R-:W-:Y:S05]  /*3660*/  EXIT ;  /* 0x000000000000794d */ /* 0x000fea0003800000 */
.L_x_44:
        /* <DEDUP_REMOVED lines=9> */
.L_x_52:


//--------------------- .text.add                 --------------------------
	.section	.text.add,"ax",@progbits
	.align	128
        .global         add
        .type           add,@function
        .size           add,(.L_x_53 - add)
        .other          add,@"STO_CUDA_ENTRY STV_DEFAULT"
add:
.text.add:
        /* <DEDUP_REMOVED lines=12> */
[----:B0-----:R-:W-:-:S06]  /*00c0*/  IMAD.WIDE R2, R9, 0x4, R2 ;  /* 0x0000000409027825 */ /* 0x001fcc00078e0202 */
[----:B-1----:R-:W4:Y:S01]  /*00d0*/  LDG.E R2, desc[UR4][R2.64] ;  /* 0x0000000402027981 */ /* 0x002f22000c1e1900 */
[----:B--2---:R-:W-:-:S06]  /*00e0*/  IMAD.WIDE R4, R9, 0x4, R4 ;  /* 0x0000000409047825 */ /* 0x004fcc00078e0204 */
[----:B------:R-:W4:Y:S01]  /*00f0*/  LDG.E R5, desc[UR4][R4.64] ;  /* 0x0000000404057981 */ /* 0x000f22000c1e1900 */
[----:B---3--:R-:W-:-:S04]  /*0100*/  IMAD.WIDE R6, R9, 0x4, R6 ;  /* 0x0000000409067825 */ /* 0x008fc800078e0206 */
[----:B----4-:R-:W-:-:S05]  /*0110*/  FADD R9, R2, R5 ;  /* 0x0000000502097221 */ /* 0x010fca0000000000 */
[----:B------:R-:W-:Y:S01]  /*0120*/  STG.E desc[UR4][R6.64], R9 ;  /* 0x0000000906007986 */ /* 0x000fe2000c101904 */
[----:B------:R-:W-:Y:S05]  /*0130*/  EXIT ;  /* 0x000000000000794d */ /* 0x000fea0003800000 */
.L_x_45:
        /* <DEDUP_REMOVED lines=12> */
.L_x_53:


//--------------------- .text.u8_to_one_hot_f32   --------------------------
	.section	.text.u8_to_one_hot_f32,"ax",@progbits
	.align	128
        .global         u8_to_one_hot_f32
        .type           u8_to_one_hot_f32,@function
        .size           u8_to_one_hot_f32,(.L_x_54 - u8_to_one_hot_f32)
        .other          u8_to_one_hot_f32,@"STO_CUDA_ENTRY STV_DEFAULT"
u8_to_one_hot_f32:
.text.u8_to_one_hot_f32:
        /* <DEDUP_REMOVED lines=9> */
[----:B------:R-:W1:Y:S01]  /*0090*/  LDC.64 R2, c[0x0][0x390] ;  /* 0x0000e400ff027b82 */ /* 0x000e620000000a00 */
[----:B------:R-:W2:Y:S01]  /*00a0*/  LDCU.64 UR4, c[0x0][0x358] ;  /* 0x00006b00ff0477ac */ /* 0x000ea20008000a00 */
[C---:B0-----:R-:W-:Y:S01]  /*00b0*/  IADD3 R4, P0, PT, R0.reuse, UR6, RZ ;  /* 0x0000000600047c10 */ /* 0x041fe2000ff1e0ff */
[----:B------:R-:W0:Y:S03]  /*00c0*/  LDCU UR6, c[0x0][0x388] ;  /* 0x00007100ff0677ac */ /* 0x000e260008000800 */
[----:B------:R-:W-:-:S06]  /*00d0*/  LEA.HI.X.SX32 R5, R0, UR7, 0x1, P0 ;  /* 0x0000000700057c11 */ /* 0x000fcc00080f0eff */
[----:B--2---:R-:W0:Y:S01]  /*00e0*/  LDG.E.U8 R5, desc[UR4][R4.64] ;  /* 0x0000000404057981 */ /* 0x004e22000c1e1100 */
[----:B------:R-:W-:Y:S02]  /*00f0*/  HFMA2 R9, -RZ, RZ, 1.875, 0 ;  /* 0x3f800000ff097431 */ /* 0x000fe400000001ff */
[----:B0-----:R-:W-:-:S04]  /*0100*/  IMAD R7, R0, UR6, R5 ;  /* 0x0000000600077c24 */ /* 0x001fc8000f8e0205 */
[----:B-1----:R-:W-:-:S05]  /*0110*/  IMAD.WIDE.U32 R2, R7, 0x4, R2 ;  /* 0x0000000407027825 */ /* 0x002fca00078e0002 */
[----:B------:R-:W-:Y:S01]  /*0120*/  STG.E desc[UR4][R2.64], R9 ;  /* 0x0000000902007986 */ /* 0x000fe2000c101904 */
[----:B------:R-:W-:Y:S05]  /*0130*/  EXIT ;  /* 0x000000000000794d */ /* 0x000fea0003800000 */
.L_x_46:
        /* <DEDUP_REMOVED lines=12> */
.L_x_54:


//--------------------- .text.u8_to_f32           --------------------------
	.section	.text.u8_to_f32,"ax",@progbits
	.align	128
        .global         u8_to_f32
        .type           u8_to_f32,@function
        .size           u8_to_f32,(.L_x_55 - u8_to_f32)
        .other          u8_to_f32,@"STO_CUDA_ENTRY STV_DEFAULT"
u8_to_f32:
.text.u8_to_f32:
        /* <DEDUP_REMOVED lines=11> */
[----:B0-----:R-:W-:-:S04]  /*00b0*/  IADD3 R4, P0, PT, R7, UR6, RZ ;  /* 0x0000000607047c10 */ /* 0x001fc8000ff1e0ff */
[----:B------:R-:W-:-:S05]  /*00c0*/  LEA.HI.X.SX32 R5, R7, UR7, 0x1, P0 ;  /* 0x0000000707057c11 */ /* 0x000fca00080f0eff */
[----:B--2---:R-:W2:Y:S01]  /*00d0*/  LDG.E.U8 R4, desc[UR4][R4.64] ;  /* 0x0000000404047981 */ /* 0x004ea2000c1e1100 */
[----:B-1----:R-:W-:Y:S01]  /*00e0*/  IMAD.WIDE R2, R7, 0x4, R2 ;  /* 0x0000000407027825 */ /* 0x002fe200078e0202 */
[----:B--2---:R-:W-:-:S05]  /*00f0*/  I2FP.F32.U32 R0, R4 ;  /* 0x0000000400007245 */ /* 0x004fca0000201000 */
[----:B------:R-:W-:-:S05]  /*0100*/  FMUL R7, R0, 0.0039215688593685626984 ;  /* 0x3b80808100077820 */ /* 0x000fca0000400000 */
[----:B------:R-:W-:Y:S01]  /*0110*/  STG.E desc[UR4][R2.64], R7 ;  /* 0x0000000702007986 */ /* 0x000fe2000c101904 */
[----:B------:R-:W-:Y:S05]  /*0120*/  EXIT ;  /* 0x000000000000794d */ /* 0x000fea0003800000 */
.L_x_47:
        /* <DEDUP_REMOVED lines=13> */
.L_x_55:


//--------------------- .nv.shared.reserved.0     --------------------------
	.section	.nv.shared.reserved.0,"aw",@nobits
	.weak		__nv_reservedSMEM_offset_0_alias
	.size		__nv_reservedSMEM_offset_0_alias, 0, 64
	.other		__nv_reservedSMEM_offset_0_alias,@"STO_CUDA_RESERVED_SHARED STV_DEFAULT"
__nv_reservedSMEM_offset_0_alias:
	.zero		0
	.zero		64


//--------------------- .nv.shared.reduce_sum_partial --------------------------
	.section	.nv.shared.reduce_sum_partial,"aw",@nobits
	.sectionflags	@""
	.align	4
.nv.shared.reduce_sum_partial:
	.zero		3072


//--------------------- .nv.constant0.reverse_conv_filter --------------------------
	.section	.nv.constant0.reverse_conv_filter,"a",@progbits
	.sectionflags	@""
	.align	4
.nv.constant0.reverse_conv_filter:
	.zero		928


//--------------------- .nv.constant0.reduce_sum_final --------------------------
	.section	.nv.constant0.reduce_sum_final,"a",@progbits
	.sectionflags	@""
	.align	4
.nv.constant0.reduce_sum_final:
	.zero		916


//--------------------- .nv.constant0.reduce_sum_partial --------------------------
	.section	.nv.constant0.reduce_sum_partial,"a",@progbits
	.sectionflags	@""
	.align	4
.nv.constant0.reduce_sum_partial:
	.zero		916


//--------------------- .nv.constant0.cross_entropy_backward --------------------------
	.section	.nv.constant0.cross_entropy_backward,"a",@progbits
	.sectionflags	@""
	.align	4
.nv.constant0.cross_entropy_backward:
	.zero		932


//--------------------- .nv.constant0.cross_entropy_forward --------------------------
	.section	.nv.constant0.cross_entropy_forward,"a",@progbits
	.sectionflags	@""
	.align	4
.nv.constant0.cross_entropy_forward:
	.zero		928


//--------------------- .nv.constant0.add         --------------------------
	.section	.nv.constant0.add,"a",@progbits
	.sectionflags	@""
	.align	4
.nv.constant0.add:
	.zero		924


//--------------------- .nv.constant0.u8_to_one_hot_f32 --------------------------
	.section	.nv.constant0.u8_to_one_hot_f32,"a",@progbits
	.sectionflags	@""
	.align	4
.nv.constant0.u8_to_one_hot_f32:
	.zero		924


//--------------------- .nv.constant0.u8_to_f32   --------------------------
	.section	.nv.constant0.u8_to_f32,"a",@progbits
	.sectionflags	@""
	.align	4
.nv.constant0.u8_to_f32:
	.zero		916


//--------------------- SYMBOLS --------------------------

	.type		.nv.reservedSmem.offset0,@object
	.size		.nv.reservedSmem.offset0,0x4
	.type		.nv.reservedSmem.cap,@object
	.size		.nv.reservedSmem.cap,0x4
